def attn_fwd(
    Q,
    K,
    V,
    Out,
    Lse,
    sm_scale,
    stride_qz,
    stride_qh,
    stride_qm,
    stride_qk,
    stride_kz,
    stride_kh,
    stride_kn,
    stride_kk,
    stride_vz,
    stride_vh,
    stride_vn,
    stride_vk,
    stride_oz,
    stride_oh,
    stride_om,
    stride_ok,
    seqlen_q,
    seqlen_k,
    BLOCK_M: tl.constexpr,
    BLOCK_N: tl.constexpr,
    HEAD_DIM: tl.constexpr,
    CAUSAL: tl.constexpr,
):
    start_m = tl.program_id(0)
    off_hz = tl.program_id(1)
    q_off = off_hz * stride_qh
    k_off = off_hz * stride_kh
    v_off = off_hz * stride_vh
    offs_m = start_m * BLOCK_M + tl.arange(0, BLOCK_M)
    offs_d = tl.arange(0, HEAD_DIM)
    offs_n = tl.arange(0, BLOCK_N)
    q_ptrs = Q + q_off + offs_m[:, None] * stride_qm + offs_d[None, :] * stride_qk
    k_ptrs = K + k_off + offs_d[:, None] * stride_kk + offs_n[None, :] * stride_kn
    v_ptrs = V + v_off + offs_n[:, None] * stride_vn + offs_d[None, :] * stride_vk
    m_i = tl.full([BLOCK_M], float("-inf"), dtype=tl.float32)
    l_i = tl.zeros([BLOCK_M], dtype=tl.float32) + 1.0
    acc = tl.zeros([BLOCK_M, HEAD_DIM], dtype=tl.float32)
    q = tl.load(q_ptrs)
    acc, l_i, m_i = _attn_fwd_inner(
        acc,
        l_i,
        m_i,
        q,
        k_ptrs,
        v_ptrs,
        sm_scale,
        stride_kn,
        stride_vn,
        start_m,
        seqlen_k,
        BLOCK_M,
        BLOCK_N,
        HEAD_DIM,
        CAUSAL,
    )
    acc = acc / l_i[:, None]
    lse = m_i + tl.math.log2(l_i) / 1.4426950408889634
    o_ptrs = (
        Out
        + off_hz * stride_oh
        + offs_m[:, None] * stride_om
        + offs_d[None, :] * stride_ok
    )
    tl.store(o_ptrs, acc.to(Out.dtype.element_ty))
    tl.store(Lse + off_hz * seqlen_q + offs_m, lse)

# config = {"BLOCK_M": 32, "BLOCK_N": 32, "HEAD_DIM": 256, "arch": "sm_100", "causal": false, "dtype": "fp8e4m3", "num_stages": 3, "num_warps": 8}
# arch = sm_100


// ===== COMPILED SASS (sm_100a) =====

	.target	sm_100a

	.elftype	@"ET_EXEC"


//--------------------- .note.nv.tkinfo           --------------------------
	.section	.note.nv.tkinfo,"",@"SHT_NOTE"
	.sectionflags	@"SHF_NOTE_NV_TKINFO"
	.tkinfo
        /*0018*/ 	.word	0x00000081
        /*0030*/ 	.string	""
        /*0030*/ 	.string	"ptxas-blackwell"
        /*0030*/ 	.string	"Cuda compilation tools, release 12.9, V12.9.86"
        /*0030*/ 	.string	"Build cuda_12.9.r12.9/compiler.36037853_0"
        /*0030*/ 	.string	"-v  -suppress-debug-info  -lineinfo  -arch sm_100a "



//--------------------- .note.nv.cuver            --------------------------
	.section	.note.nv.cuver,"",@"SHT_NOTE"
	.sectionflags	@"SHF_NOTE_NV_CUVER"
        /*0018*/ 	.short	0x0001
        /*001a*/ 	.short	0x0064
        /*001c*/ 	.short	0x0001
        /*001e*/ 	.short	0x0000
        /*0020*/ 	.short	0x0001
        /*0022*/ 	.short	0x0000


//--------------------- .nv.info                  --------------------------
	.section	.nv.info,"",@"SHT_CUDA_INFO"
	.align	4


	//----- nvinfo : EIATTR_REGCOUNT
	.align		4
        /*0000*/ 	.byte	0x04, 0x2f
        /*0002*/ 	.short	(.L_2 - .L_1)
	.align		4
.L_1:
        /*0004*/ 	.word	index@(attn_fwd)
        /*0008*/ 	.word	0x000000f3


	//----- nvinfo : EIATTR_FRAME_SIZE
	.align		4
.L_2:
        /*000c*/ 	.byte	0x04, 0x11
        /*000e*/ 	.short	(.L_4 - .L_3)
	.align		4
.L_3:
        /*0010*/ 	.word	index@(attn_fwd)
        /*0014*/ 	.word	0x00000000


	//----- nvinfo : EIATTR_MIN_STACK_SIZE
	.align		4
.L_4:
        /*0018*/ 	.byte	0x04, 0x12
        /*001a*/ 	.short	(.L_6 - .L_5)
	.align		4
.L_5:
        /*001c*/ 	.word	index@(attn_fwd)
        /*0020*/ 	.word	0x00000000
.L_6:


//--------------------- .nv.info.attn_fwd         --------------------------
	.section	.nv.info.attn_fwd,"",@"SHT_CUDA_INFO"
	.sectionflags	@""
	.align	4


	//----- nvinfo : EIATTR_CUDA_API_VERSION
	.align		4
        /*0000*/ 	.byte	0x04, 0x37
        /*0002*/ 	.short	(.L_8 - .L_7)
.L_7:
        /*0004*/ 	.word	0x00000081


	//----- nvinfo : EIATTR_KPARAM_INFO
	.align		4
.L_8:
        /*0008*/ 	.byte	0x04, 0x17
        /*000a*/ 	.short	(.L_10 - .L_9)
.L_9:
        /*000c*/ 	.word	0x00000000
        /*0010*/ 	.short	0x0019
        /*0012*/ 	.short	0x0080
        /*0014*/ 	.byte	0x00, 0xf4, 0x21, 0x00


	//----- nvinfo : EIATTR_KPARAM_INFO
	.align		4
.L_10:
        /*0018*/ 	.byte	0x04, 0x17
        /*001a*/ 	.short	(.L_12 - .L_11)
.L_11:
        /*001c*/ 	.word	0x00000000
        /*0020*/ 	.short	0x0018
        /*0022*/ 	.short	0x0078
        /*0024*/ 	.byte	0x00, 0xf4, 0x21, 0x00


	//----- nvinfo : EIATTR_KPARAM_INFO
	.align		4
.L_12:
        /*0028*/ 	.byte	0x04, 0x17
        /*002a*/ 	.short	(.L_14 - .L_13)
.L_13:
        /*002c*/ 	.word	0x00000000
        /*0030*/ 	.short	0x0017
        /*0032*/ 	.short	0x0070
        /*0034*/ 	.byte	0x00, 0xf0, 0x11, 0x00


	//----- nvinfo : EIATTR_KPARAM_INFO
	.align		4
.L_14:
        /*0038*/ 	.byte	0x04, 0x17
        /*003a*/ 	.short	(.L_16 - .L_15)
.L_15:
        /*003c*/ 	.word	0x00000000
        /*0040*/ 	.short	0x0016
        /*0042*/ 	.short	0x006c
        /*0044*/ 	.byte	0x00, 0xf0, 0x11, 0x00


	//----- nvinfo : EIATTR_KPARAM_INFO
	.align		4
.L_16:
        /*0048*/ 	.byte	0x04, 0x17
        /*004a*/ 	.short	(.L_18 - .L_17)
.L_17:
        /*004c*/ 	.word	0x00000000
        /*0050*/ 	.short	0x0015
        /*0052*/ 	.short	0x0068
        /*0054*/ 	.byte	0x00, 0xf0, 0x11, 0x00


	//----- nvinfo : EIATTR_KPARAM_INFO
	.align		4
.L_18:
        /*0058*/ 	.byte	0x04, 0x17
        /*005a*/ 	.short	(.L_20 - .L_19)
.L_19:
        /*005c*/ 	.word	0x00000000
        /*0060*/ 	.short	0x0014
        /*0062*/ 	.short	0x0064
        /*0064*/ 	.byte	0x00, 0xf0, 0x11, 0x00


	//----- nvinfo : EIATTR_KPARAM_INFO
	.align		4
.L_20:
        /*0068*/ 	.byte	0x04, 0x17
        /*006a*/ 	.short	(.L_22 - .L_21)
.L_21:
        /*006c*/ 	.word	0x00000000
        /*0070*/ 	.short	0x0013
        /*0072*/ 	.short	0x0060
        /*0074*/ 	.byte	0x00, 0xf0, 0x11, 0x00


	//----- nvinfo : EIATTR_KPARAM_INFO
	.align		4
.L_22:
        /*0078*/ 	.byte	0x04, 0x17
        /*007a*/ 	.short	(.L_24 - .L_23)
.L_23:
        /*007c*/ 	.word	0x00000000
        /*0080*/ 	.short	0x0012
        /*0082*/ 	.short	0x005c
        /*0084*/ 	.byte	0x00, 0xf0, 0x11, 0x00


	//----- nvinfo : EIATTR_KPARAM_INFO
	.align		4
.L_24:
        /*0088*/ 	.byte	0x04, 0x17
        /*008a*/ 	.short	(.L_26 - .L_25)
.L_25:
        /*008c*/ 	.word	0x00000000
        /*0090*/ 	.short	0x0011
        /*0092*/ 	.short	0x0058
        /*0094*/ 	.byte	0x00, 0xf0, 0x11, 0x00


	//----- nvinfo : EIATTR_KPARAM_INFO
	.align		4
.L_26:
        /*0098*/ 	.byte	0x04, 0x17
        /*009a*/ 	.short	(.L_28 - .L_27)
.L_27:
        /*009c*/ 	.word	0x00000000
        /*00a0*/ 	.short	0x0010
        /*00a2*/ 	.short	0x0054
        /*00a4*/ 	.byte	0x00, 0xf0, 0x11, 0x00


	//----- nvinfo : EIATTR_KPARAM_INFO
	.align		4
.L_28:
        /*00a8*/ 	.byte	0x04, 0x17
        /*00aa*/ 	.short	(.L_30 - .L_29)
.L_29:
        /*00ac*/ 	.word	0x00000000
        /*00b0*/ 	.short	0x000f
        /*00b2*/ 	.short	0x0050
        /*00b4*/ 	.byte	0x00, 0xf0, 0x11, 0x00


	//----- nvinfo : EIATTR_KPARAM_INFO
	.align		4
.L_30:
        /*00b8*/ 	.byte	0x04, 0x17
        /*00ba*/ 	.short	(.L_32 - .L_31)
.L_31:
        /*00bc*/ 	.word	0x00000000
        /*00c0*/ 	.short	0x000e
        /*00c2*/ 	.short	0x004c
        /*00c4*/ 	.byte	0x00, 0xf0, 0x11, 0x00


	//----- nvinfo : EIATTR_KPARAM_INFO
	.align		4
.L_32:
        /*00c8*/ 	.byte	0x04, 0x17
        /*00ca*/ 	.short	(.L_34 - .L_33)
.L_33:
        /*00cc*/ 	.word	0x00000000
        /*00d0*/ 	.short	0x000d
        /*00d2*/ 	.short	0x0048
        /*00d4*/ 	.byte	0x00, 0xf0, 0x11, 0x00


	//----- nvinfo : EIATTR_KPARAM_INFO
	.align		4
.L_34:
        /*00d8*/ 	.byte	0x04, 0x17
        /*00da*/ 	.short	(.L_36 - .L_35)
.L_35:
        /*00dc*/ 	.word	0x00000000
        /*00e0*/ 	.short	0x000c
        /*00e2*/ 	.short	0x0044
        /*00e4*/ 	.byte	0x00, 0xf0, 0x11, 0x00


	//----- nvinfo : EIATTR_KPARAM_INFO
	.align		4
.L_36:
        /*00e8*/ 	.byte	0x04, 0x17
        /*00ea*/ 	.short	(.L_38 - .L_37)
.L_37:
        /*00ec*/ 	.word	0x00000000
        /*00f0*/ 	.short	0x000b
        /*00f2*/ 	.short	0x0040
        /*00f4*/ 	.byte	0x00, 0xf0, 0x11, 0x00


	//----- nvinfo : EIATTR_KPARAM_INFO
	.align		4
.L_38:
        /*00f8*/ 	.byte	0x04, 0x17
        /*00fa*/ 	.short	(.L_40 - .L_39)
.L_39:
        /*00fc*/ 	.word	0x00000000
        /*0100*/ 	.short	0x000a
        /*0102*/ 	.short	0x003c
        /*0104*/ 	.byte	0x00, 0xf0, 0x11, 0x00


	//----- nvinfo : EIATTR_KPARAM_INFO
	.align		4
.L_40:
        /*0108*/ 	.byte	0x04, 0x17
        /*010a*/ 	.short	(.L_42 - .L_41)
.L_41:
        /*010c*/ 	.word	0x00000000
        /*0110*/ 	.short	0x0009
        /*0112*/ 	.short	0x0038
        /*0114*/ 	.byte	0x00, 0xf0, 0x11, 0x00


	//----- nvinfo : EIATTR_KPARAM_INFO
	.align		4
.L_42:
        /*0118*/ 	.byte	0x04, 0x17
        /*011a*/ 	.short	(.L_44 - .L_43)
.L_43:
        /*011c*/ 	.word	0x00000000
        /*0120*/ 	.short	0x0008
        /*0122*/ 	.short	0x0034
        /*0124*/ 	.byte	0x00, 0xf0, 0x11, 0x00


	//----- nvinfo : EIATTR_KPARAM_INFO
	.align		4
.L_44:
        /*0128*/ 	.byte	0x04, 0x17
        /*012a*/ 	.short	(.L_46 - .L_45)
.L_45:
        /*012c*/ 	.word	0x00000000
        /*0130*/ 	.short	0x0007
        /*0132*/ 	.short	0x0030
        /*0134*/ 	.byte	0x00, 0xf0, 0x11, 0x00


	//----- nvinfo : EIATTR_KPARAM_INFO
	.align		4
.L_46:
        /*0138*/ 	.byte	0x04, 0x17
        /*013a*/ 	.short	(.L_48 - .L_47)
.L_47:
        /*013c*/ 	.word	0x00000000
        /*0140*/ 	.short	0x0006
        /*0142*/ 	.short	0x002c
        /*0144*/ 	.byte	0x00, 0xf0, 0x11, 0x00


	//----- nvinfo : EIATTR_KPARAM_INFO
	.align		4
.L_48:
        /*0148*/ 	.byte	0x04, 0x17
        /*014a*/ 	.short	(.L_50 - .L_49)
.L_49:
        /*014c*/ 	.word	0x00000000
        /*0150*/ 	.short	0x0005
        /*0152*/ 	.short	0x0028
        /*0154*/ 	.byte	0x00, 0xf0, 0x11, 0x00


	//----- nvinfo : EIATTR_KPARAM_INFO
	.align		4
.L_50:
        /*0158*/ 	.byte	0x04, 0x17
        /*015a*/ 	.short	(.L_52 - .L_51)
.L_51:
        /*015c*/ 	.word	0x00000000
        /*0160*/ 	.short	0x0004
        /*0162*/ 	.short	0x0020
        /*0164*/ 	.byte	0x00, 0xf4, 0x21, 0x00


	//----- nvinfo : EIATTR_KPARAM_INFO
	.align		4
.L_52:
        /*0168*/ 	.byte	0x04, 0x17
        /*016a*/ 	.short	(.L_54 - .L_53)
.L_53:
        /*016c*/ 	.word	0x00000000
        /*0170*/ 	.short	0x0003
        /*0172*/ 	.short	0x0018
        /*0174*/ 	.byte	0x00, 0xf4, 0x21, 0x00


	//----- nvinfo : EIATTR_KPARAM_INFO
	.align		4
.L_54:
        /*0178*/ 	.byte	0x04, 0x17
        /*017a*/ 	.short	(.L_56 - .L_55)
.L_55:
        /*017c*/ 	.word	0x00000000
        /*0180*/ 	.short	0x0002
        /*0182*/ 	.short	0x0010
        /*0184*/ 	.byte	0x00, 0xf4, 0x21, 0x00


	//----- nvinfo : EIATTR_KPARAM_INFO
	.align		4
.L_56:
        /*0188*/ 	.byte	0x04, 0x17
        /*018a*/ 	.short	(.L_58 - .L_57)
.L_57:
        /*018c*/ 	.word	0x00000000
        /*0190*/ 	.short	0x0001
        /*0192*/ 	.short	0x0008
        /*0194*/ 	.byte	0x00, 0xf4, 0x21, 0x00


	//----- nvinfo : EIATTR_KPARAM_INFO
	.align		4
.L_58:
        /*0198*/ 	.byte	0x04, 0x17
        /*019a*/ 	.short	(.L_60 - .L_59)
.L_59:
        /*019c*/ 	.word	0x00000000
        /*01a0*/ 	.short	0x0000
        /*01a2*/ 	.short	0x0000
        /*01a4*/ 	.byte	0x00, 0xf4, 0x21, 0x00


	//----- nvinfo : EIATTR_SPARSE_MMA_MASK
	.align		4
.L_60:
        /*01a8*/ 	.byte	0x03, 0x50
        /*01aa*/ 	.short	0x0000


	//----- nvinfo : EIATTR_MAXREG_COUNT
	.align		4
        /*01ac*/ 	.byte	0x03, 0x1b
        /*01ae*/ 	.short	0x00ff


	//----- nvinfo : EIATTR_NUM_BARRIERS
	.align		4
        /*01b0*/ 	.byte	0x02, 0x4c
        /*01b2*/ 	.byte	0x01
	.zero		1


	//----- nvinfo : EIATTR_COOP_GROUP_MASK_REGIDS
	.align		4
        /*01b4*/ 	.byte	0x04, 0x29
        /*01b6*/ 	.short	(.L_62 - .L_61)


	//   ....[0]....
.L_61:
        /*01b8*/ 	.word	0xffffffff


	//   ....[1]....
        /*01bc*/ 	.word	0xffffffff


	//   ....[2]....
        /*01c0*/ 	.word	0xffffffff


	//   ....[3]....
        /*01c4*/ 	.word	0xffffffff


	//   ....[4]....
        /*01c8*/ 	.word	0xffffffff


	//   ....[5]....
        /*01cc*/ 	.word	0xffffffff


	//   ....[6]....
        /*01d0*/ 	.word	0xffffffff


	//   ....[7]....
        /*01d4*/ 	.word	0xffffffff


	//   ....[8]....
        /*01d8*/ 	.word	0xffffffff


	//   ....[9]....
        /*01dc*/ 	.word	0xffffffff


	//   ....[10]....
        /*01e0*/ 	.word	0xffffffff


	//   ....[11]....
        /*01e4*/ 	.word	0xffffffff


	//   ....[12]....
        /*01e8*/ 	.word	0xffffffff


	//   ....[13]....
        /*01ec*/ 	.word	0xffffffff


	//   ....[14]....
        /*01f0*/ 	.word	0xffffffff


	//   ....[15]....
        /*01f4*/ 	.word	0xffffffff


	//   ....[16]....
        /*01f8*/ 	.word	0xffffffff


	//   ....[17]....
        /*01fc*/ 	.word	0xffffffff


	//   ....[18]....
        /*0200*/ 	.word	0xffffffff


	//   ....[19]....
        /*0204*/ 	.word	0xffffffff


	//----- nvinfo : EIATTR_COOP_GROUP_INSTR_OFFSETS
	.align		4
.L_62:
        /*0208*/ 	.byte	0x04, 0x28
        /*020a*/ 	.short	(.L_64 - .L_63)


	//   ....[0]....
.L_63:
        /*020c*/ 	.word	0x00003920


	//   ....[1]....
        /*0210*/ 	.word	0x00003930


	//   ....[2]....
        /*0214*/ 	.word	0x00003940


	//   ....[3]....
        /*0218*/ 	.word	0x00003950


	//   ....[4]....
        /*021c*/ 	.word	0x000039b0


	//   ....[5]....
        /*0220*/ 	.word	0x000039c0


	//   ....[6]....
        /*0224*/ 	.word	0x000039d0


	//   ....[7]....
        /*0228*/ 	.word	0x000039e0


	//   ....[8]....
        /*022c*/ 	.word	0x00003b00


	//   ....[9]....
        /*0230*/ 	.word	0x00003b20


	//   ....[10]....
        /*0234*/ 	.word	0x00003d90


	//   ....[11]....
        /*0238*/ 	.word	0x00003da0


	//   ....[12]....
        /*023c*/ 	.word	0x00003dc0


	//   ....[13]....
        /*0240*/ 	.word	0x00003dd0


	//   ....[14]....
        /*0244*/ 	.word	0x00003e00


	//   ....[15]....
        /*0248*/ 	.word	0x00003e30


	//   ....[16]....
        /*024c*/ 	.word	0x00003e40


	//   ....[17]....
        /*0250*/ 	.word	0x00003e50


	//   ....[18]....
        /*0254*/ 	.word	0x00003f10


	//   ....[19]....
        /*0258*/ 	.word	0x00003f30


	//----- nvinfo : EIATTR_VRC_CTA_INIT_COUNT
	.align		4
.L_64:
        /*025c*/ 	.byte	0x02, 0x4a
	.zero		1
	.zero		1


	//----- nvinfo : EIATTR_EXIT_INSTR_OFFSETS
	.align		4
        /*0260*/ 	.byte	0x04, 0x1c
        /*0262*/ 	.short	(.L_66 - .L_65)


	//   ....[0]....
.L_65:
        /*0264*/ 	.word	0x00007360


	//   ....[1]....
        /*0268*/ 	.word	0x00007390


	//----- nvinfo : EIATTR_REQNTID
	.align		4
.L_66:
        /*026c*/ 	.byte	0x04, 0x10
        /*026e*/ 	.short	(.L_68 - .L_67)
.L_67:
        /*0270*/ 	.word	0x00000100
        /*0274*/ 	.word	0x00000001
        /*0278*/ 	.word	0x00000001


	//----- nvinfo : EIATTR_CBANK_PARAM_SIZE
	.align		4
.L_68:
        /*027c*/ 	.byte	0x03, 0x19
        /*027e*/ 	.short	0x0088


	//----- nvinfo : EIATTR_PARAM_CBANK
	.align		4
        /*0280*/ 	.byte	0x04, 0x0a
        /*0282*/ 	.short	(.L_70 - .L_69)
	.align		4
.L_69:
        /*0284*/ 	.word	index@(.nv.constant0.attn_fwd)
        /*0288*/ 	.short	0x0380
        /*028a*/ 	.short	0x0088


	//----- nvinfo : EIATTR_SW_WAR
	.align		4
.L_70:
        /*028c*/ 	.byte	0x04, 0x36
        /*028e*/ 	.short	(.L_72 - .L_71)
.L_71:
        /*0290*/ 	.word	0x00000008
.L_72:


//--------------------- .nv.compat                --------------------------
	.section	.nv.compat,"",@"SHT_CUDA_COMPAT_INFO"
	.align	4
        /*0000*/ 	.byte	0x02, 0x02, 0x02, 0x00, 0x02, 0x05, 0x05, 0x00, 0x02, 0x03, 0x00, 0x00, 0x02, 0x06, 0x01, 0x00


//--------------------- .nv.callgraph             --------------------------
	.section	.nv.callgraph,"",@"SHT_CUDA_CALLGRAPH"
	.align	4
	.sectionentsize	8
	.align		4
        /*0000*/ 	.word	0x00000000
	.align		4
        /*0004*/ 	.word	0xffffffff
	.align		4
        /*0008*/ 	.word	0x00000000
	.align		4
        /*000c*/ 	.word	0xfffffffe
	.align		4
        /*0010*/ 	.word	0x00000000
	.align		4
        /*0014*/ 	.word	0xfffffffd
	.align		4
        /*0018*/ 	.word	0x00000000
	.align		4
        /*001c*/ 	.word	0xfffffffc


//--------------------- .nv.constant4             --------------------------
	.section	.nv.constant4,"a",@progbits
	.align	8
	.align		8
.nv.constant4:
        /*0000*/ 	.dword	_$_str


//--------------------- .text.attn_fwd            --------------------------
	.section	.text.attn_fwd,"ax",@progbits
	.align	128
        .global         attn_fwd
        .type           attn_fwd,@function
        .size           attn_fwd,(.L_x_3 - attn_fwd)
        .other          attn_fwd,@"STO_CUDA_ENTRY STV_DEFAULT"
attn_fwd:
.text.attn_fwd:
[----:B------:R-:W0:Y:S01]  /*0000*/  LDC R1, c[0x0][0x37c] ;  /* 0x0000df00ff017b82 */ /* 0x000e220000000800 */
[----:B------:R-:W1:Y:S07]  /*0010*/  S2R R46, SR_TID.X ;  /* 0x00000000002e7919 */ /* 0x000e6e0000002100 */
[----:B------:R-:W2:Y:S01]  /*0020*/  S2UR UR8, SR_CTAID.Y ;  /* 0x00000000000879c3 */ /* 0x000ea20000002600 */
[----:B------:R-:W2:Y:S01]  /*0030*/  LDCU.64 UR4, c[0x0][0x3b0] ;  /* 0x00007600ff0477ac */ /* 0x000ea20008000a00 */
[----:B------:R-:W3:Y:S01]  /*0040*/  S2R R215, SR_CTAID.X ;  /* 0x0000000000d77919 */ /* 0x000ee20000002500 */
[----:B------:R-:W4:Y:S05]  /*0050*/  LDCU.64 UR12, c[0x0][0x358] ;  /* 0x00006b00ff0c77ac */ /* 0x000f2a0008000a00 */
[----:B------:R-:W5:Y:S08]  /*0060*/  LDC R47, c[0x0][0x3b8] ;  /* 0x0000ee00ff2f7b82 */ /* 0x000f700000000800 */
[----:B------:R-:W0:Y:S01]  /*0070*/  LDC.64 R44, c[0x0][0x380] ;  /* 0x0000e000ff2c7b82 */ /* 0x000e220000000a00 */
[----:B--2---:R-:W-:Y:S01]  /*0080*/  UIMAD UR4, UR8, UR4, URZ ;  /* 0x00000004080472a4 */ /* 0x004fe2000f8e02ff */
[----:B-1----:R-:W-:-:S02]  /*0090*/  LOP3.LUT R2, R46, 0x1f, RZ, 0xc0, !PT ;  /* 0x0000001f2e027812 */ /* 0x002fc400078ec0ff */
[----:B------:R-:W-:-:S03]  /*00a0*/  SHF.R.U32.HI R3, RZ, 0x5, R46 ;  /* 0x00000005ff037819 */ /* 0x000fc6000001162e */
[----:B---3--:R-:W-:Y:S01]  /*00b0*/  IMAD R215, R215, 0x20, R2 ;  /* 0x00000020d7d77824 */ /* 0x008fe200078e0202 */
[----:B------:R-:W-:-:S03]  /*00c0*/  SGXT.U32 R3, R3, 0x3 ;  /* 0x000000030303781a */ /* 0x000fc60000000000 */
[----:B------:R-:W-:Y:S01]  /*00d0*/  IMAD R5, R215, UR5, RZ ;  /* 0x00000005d7057c24 */ /* 0x000fe2000f8e02ff */
[----:B------:R-:W-:Y:S01]  /*00e0*/  USHF.R.S32.HI UR5, URZ, 0x1f, UR4 ;  /* 0x0000001fff057899 */ /* 0x000fe20008011404 */
[----:B-----5:R-:W-:-:S03]  /*00f0*/  IMAD R0, R3, R47, RZ ;  /* 0x0000002f03007224 */ /* 0x020fc600078e02ff */
[----:B0-----:R-:W-:Y:S01]  /*0100*/  IADD3 R43, P0, P1, R5, UR4, R44 ;  /* 0x00000004052b7c10 */ /* 0x001fe2000f91e02c */
[----:B------:R-:W-:Y:S01]  /*0110*/  IMAD R7, R47, 0x8, R0 ;  /* 0x000000082f077824 */ /* 0x000fe200078e0200 */
[----:B------:R-:W-:-:S03]  /*0120*/  SHF.R.S32.HI R4, RZ, 0x1f, R5 ;  /* 0x0000001fff047819 */ /* 0x000fc60000011405 */
[----:B------:R-:W-:Y:S01]  /*0130*/  IMAD R9, R47, 0x8, R7 ;  /* 0x000000082f097824 */ /* 0x000fe200078e0207 */
[----:B------:R-:W-:Y:S02]  /*0140*/  IADD3.X R45, PT, PT, R4, UR5, R45, P0, P1 ;  /* 0x00000005042d7c10 */ /* 0x000fe400087e242d */
[CC--:B------:R-:W-:Y:S02]  /*0150*/  IADD3 R4, P0, PT, R0.reuse, R43.reuse, RZ ;  /* 0x0000002b00047210 */ /* 0x0c0fe40007f1e0ff */
[----:B------:R-:W-:Y:S02]  /*0160*/  IADD3 R6, P1, PT, R7, R43, RZ ;  /* 0x0000002b07067210 */ /* 0x000fe40007f3e0ff */
[----:B------:R-:W-:Y:S01]  /*0170*/  LEA.HI.X.SX32 R5, R0, R45, 0x1, P0 ;  /* 0x0000002d00057211 */ /* 0x000fe200000f0eff */
[----:B------:R-:W-:Y:S01]  /*0180*/  IMAD R0, R47, 0x8, R9 ;  /* 0x000000082f007824 */ /* 0x000fe200078e0209 */
[----:B------:R-:W-:Y:S02]  /*0190*/  IADD3 R8, P0, PT, R9, R43, RZ ;  /* 0x0000002b09087210 */ /* 0x000fe40007f1e0ff */
[-C--:B------:R-:W-:Y:S01]  /*01a0*/  LEA.HI.X.SX32 R7, R7, R45.reuse, 0x1, P1 ;  /* 0x0000002d07077211 */ /* 0x080fe200008f0eff */
[----:B----4-:R0:W2:Y:S01]  /*01b0*/  LDG.E.U8 R17, desc[UR12][R4.64] ;  /* 0x0000000c04117981 */ /* 0x0100a2000c1e1100 */
[----:B------:R-:W-:Y:S01]  /*01c0*/  LEA.HI.X.SX32 R9, R9, R45, 0x1, P0 ;  /* 0x0000002d09097211 */ /* 0x000fe200000f0eff */
[C---:B------:R-:W-:Y:S01]  /*01d0*/  IMAD R13, R47.reuse, 0x8, R0 ;  /* 0x000000082f0d7824 */ /* 0x040fe200078e0200 */
[C---:B------:R-:W-:Y:S01]  /*01e0*/  IADD3 R10, P0, PT, R0.reuse, R43, RZ ;  /* 0x0000002b000a7210 */ /* 0x040fe20007f1e0ff */
[----:B------:R1:W2:Y:S03]  /*01f0*/  LDG.E.U8 R18, desc[UR12][R6.64] ;  /* 0x0000000c06127981 */ /* 0x0002a6000c1e1100 */
[----:B------:R-:W-:Y:S01]  /*0200*/  LEA.HI.X.SX32 R11, R0, R45, 0x1, P0 ;  /* 0x0000002d000b7211 */ /* 0x000fe200000f0eff */
[----:B------:R-:W-:Y:S01]  /*0210*/  IMAD R0, R47, 0x8, R13 ;  /* 0x000000082f007824 */ /* 0x000fe200078e020d */
[----:B------:R-:W-:Y:S01]  /*0220*/  IADD3 R12, P0, PT, R13, R43, RZ ;  /* 0x0000002b0d0c7210 */ /* 0x000fe20007f1e0ff */
[----:B------:R-:W3:Y:S02]  /*0230*/  LDG.E.U8 R19, desc[UR12][R8.64] ;  /* 0x0000000c08137981 */ /* 0x000ee4000c1e1100 */
[----:B------:R-:W-:Y:S01]  /*0240*/  IMAD R15, R47, 0x8, R0 ;  /* 0x000000082f0f7824 */ /* 0x000fe200078e0200 */
[----:B------:R-:W-:Y:S01]  /*0250*/  LEA.HI.X.SX32 R13, R13, R45, 0x1, P0 ;  /* 0x0000002d0d0d7211 */ /* 0x000fe200000f0eff */
[----:B------:R4:W3:Y:S01]  /*0260*/  LDG.E.U8 R20, desc[UR12][R10.64] ;  /* 0x0000000c0a147981 */ /* 0x0008e2000c1e1100 */
[CC--:B0-----:R-:W-:Y:S01]  /*0270*/  IADD3 R4, P0, PT, R0.reuse, R43.reuse, RZ ;  /* 0x0000002b00047210 */ /* 0x0c1fe20007f1e0ff */
[----:B------:R-:W-:Y:S01]  /*0280*/  IMAD R16, R47, 0x8, R15 ;  /* 0x000000082f107824 */ /* 0x000fe200078e020f */
[----:B------:R-:W-:Y:S01]  /*0290*/  IADD3 R14, P1, PT, R15, R43, RZ ;  /* 0x0000002b0f0e7210 */ /* 0x000fe20007f3e0ff */
[----:B------:R0:W5:Y:S01]  /*02a0*/  LDG.E.U8 R21, desc[UR12][R12.64] ;  /* 0x0000000c0c157981 */ /* 0x000162000c1e1100 */
[----:B------:R-:W-:Y:S01]  /*02b0*/  LEA.HI.X.SX32 R5, R0, R45, 0x1, P0 ;  /* 0x0000002d00057211 */ /* 0x000fe200000f0eff */
[----:B------:R-:W-:Y:S01]  /*02c0*/  IMAD R0, R47, 0x8, R16 ;  /* 0x000000082f007824 */ /* 0x000fe200078e0210 */
[----:B-1----:R-:W-:-:S02]  /*02d0*/  IADD3 R6, P0, PT, R16, R43, RZ ;  /* 0x0000002b10067210 */ /* 0x002fc40007f1e0ff */
[-C--:B------:R-:W-:Y:S01]  /*02e0*/  LEA.HI.X.SX32 R15, R15, R45.reuse, 0x1, P1 ;  /* 0x0000002d0f0f7211 */ /* 0x080fe200008f0eff */
[----:B------:R1:W5:Y:S01]  /*02f0*/  LDG.E.U8 R22, desc[UR12][R4.64] ;  /* 0x0000000c04167981 */ /* 0x000362000c1e1100 */
[----:B------:R-:W-:Y:S01]  /*0300*/  LEA.HI.X.SX32 R7, R16, R45, 0x1, P0 ;  /* 0x0000002d10077211 */ /* 0x000fe200000f0eff */
[C---:B----4-:R-:W-:Y:S01]  /*0310*/  IMAD R11, R47.reuse, 0x8, R0 ;  /* 0x000000082f0b7824 */ /* 0x050fe200078e0200 */
[C---:B------:R-:W-:Y:S01]  /*0320*/  IADD3 R8, P0, PT, R0.reuse, R43, RZ ;  /* 0x0000002b00087210 */ /* 0x040fe20007f1e0ff */
[----:B------:R4:W5:Y:S03]  /*0330*/  LDG.E.U8 R23, desc[UR12][R14.64] ;  /* 0x0000000c0e177981 */ /* 0x000966000c1e1100 */
[----:B------:R-:W-:Y:S01]  /*0340*/  LEA.HI.X.SX32 R9, R0, R45, 0x1, P0 ;  /* 0x0000002d00097211 */ /* 0x000fe200000f0eff */
[----:B------:R-:W-:Y:S01]  /*0350*/  IMAD R0, R47, 0x8, R11 ;  /* 0x000000082f007824 */ /* 0x000fe200078e020b */
[-C--:B------:R-:W-:Y:S01]  /*0360*/  IADD3 R10, P0, PT, R11, R43.reuse, RZ ;  /* 0x0000002b0b0a7210 */ /* 0x080fe20007f1e0ff */
[----:B------:R4:W5:Y:S02]  /*0370*/  LDG.E.U8 R24, desc[UR12][R6.64] ;  /* 0x0000000c06187981 */ /* 0x000964000c1e1100 */
[----:B------:R-:W-:Y:S01]  /*0380*/  IMAD R16, R47, 0x8, R0 ;  /* 0x000000082f107824 */ /* 0x000fe200078e0200 */
[----:B0-----:R-:W-:Y:S01]  /*0390*/  IADD3 R12, P1, PT, R0, R43, RZ ;  /* 0x0000002b000c7210 */ /* 0x001fe20007f3e0ff */
[----:B------:R0:W5:Y:S01]  /*03a0*/  LDG.E.U8 R25, desc[UR12][R8.64] ;  /* 0x0000000c08197981 */ /* 0x000162000c1e1100 */
[----:B------:R-:W-:-:S02]  /*03b0*/  LEA.HI.X.SX32 R11, R11, R45, 0x1, P0 ;  /* 0x0000002d0b0b7211 */ /* 0x000fc400000f0eff */
[----:B------:R-:W-:Y:S01]  /*03c0*/  LEA.HI.X.SX32 R13, R0, R45, 0x1, P1 ;  /* 0x0000002d000d7211 */ /* 0x000fe200008f0eff */
[C---:B------:R-:W-:Y:S01]  /*03d0*/  IMAD R0, R47.reuse, 0x8, R16 ;  /* 0x000000082f007824 */ /* 0x040fe200078e0210 */
[C---:B-1----:R-:W-:Y:S01]  /*03e0*/  IADD3 R4, P0, PT, R16.reuse, R43, RZ ;  /* 0x0000002b10047210 */ /* 0x042fe20007f1e0ff */
[----:B------:R1:W5:Y:S03]  /*03f0*/  LDG.E.U8 R26, desc[UR12][R10.64] ;  /* 0x0000000c0a1a7981 */ /* 0x000366000c1e1100 */
[----:B------:R-:W-:Y:S01]  /*0400*/  LEA.HI.X.SX32 R5, R16, R45, 0x1, P0 ;  /* 0x0000002d10057211 */ /* 0x000fe200000f0eff */
[C---:B----4-:R-:W-:Y:S01]  /*0410*/  IMAD R15, R47.reuse, 0x8, R0 ;  /* 0x000000082f0f7824 */ /* 0x050fe200078e0200 */
[C---:B------:R-:W-:Y:S01]  /*0420*/  IADD3 R6, P0, PT, R0.reuse, R43, RZ ;  /* 0x0000002b00067210 */ /* 0x040fe20007f1e0ff */
[----:B------:R4:W5:Y:S03]  /*0430*/  LDG.E.U8 R27, desc[UR12][R12.64] ;  /* 0x0000000c0c1b7981 */ /* 0x000966000c1e1100 */
[----:B------:R-:W-:Y:S01]  /*0440*/  LEA.HI.X.SX32 R7, R0, R45, 0x1, P0 ;  /* 0x0000002d00077211 */ /* 0x000fe200000f0eff */
[----:B------:R-:W-:Y:S01]  /*0450*/  IMAD R0, R47, 0x8, R15 ;  /* 0x000000082f007824 */ /* 0x000fe200078e020f */
[-C--:B0-----:R-:W-:Y:S01]  /*0460*/  IADD3 R8, P0, PT, R15, R43.reuse, RZ ;  /* 0x0000002b0f087210 */ /* 0x081fe20007f1e0ff */
[----:B------:R0:W5:Y:S02]  /*0470*/  LDG.E.U8 R28, desc[UR12][R4.64] ;  /* 0x0000000c041c7981 */ /* 0x000164000c1e1100 */
[----:B------:R-:W-:Y:S01]  /*0480*/  IMAD R16, R47, 0x8, R0 ;  /* 0x000000082f107824 */ /* 0x000fe200078e0200 */
[----:B------:R-:W-:Y:S01]  /*0490*/  IADD3 R14, P1, PT, R0, R43, RZ ;  /* 0x0000002b000e7210 */ /* 0x000fe20007f3e0ff */
        /* <DEDUP_REMOVED lines=8> */
[C---:B0-----:R-:W-:Y:S01]  /*0520*/  IADD3 R4, P0, PT, R0.reuse, R43, RZ ;  /* 0x0000002b00047210 */ /* 0x041fe20007f1e0ff */
[----:B------:R0:W4:Y:S03]  /*0530*/  LDG.E.U8 R31, desc[UR12][R14.64] ;  /* 0x0000000c0e1f7981 */ /* 0x000126000c1e1100 */
[----:B------:R-:W-:Y:S01]  /*0540*/  LEA.HI.X.SX32 R5, R0, R45, 0x1, P0 ;  /* 0x0000002d00057211 */ /* 0x000fe200000f0eff */
[----:B------:R-:W-:Y:S01]  /*0550*/  IMAD R0, R47, 0x8, R13 ;  /* 0x000000082f007824 */ /* 0x000fe200078e020d */
[-C--:B------:R-:W-:Y:S01]  /*0560*/  IADD3 R6, P0, PT, R13, R43.reuse, RZ ;  /* 0x0000002b0d067210 */ /* 0x080fe20007f1e0ff */
[----:B------:R0:W4:Y:S02]  /*0570*/  LDG.E.U8 R32, desc[UR12][R10.64] ;  /* 0x0000000c0a207981 */ /* 0x000124000c1e1100 */
[----:B------:R-:W-:Y:S01]  /*0580*/  IMAD R16, R47, 0x8, R0 ;  /* 0x000000082f107824 */ /* 0x000fe200078e0200 */
[----:B------:R-:W-:Y:S01]  /*0590*/  IADD3 R12, P1, PT, R0, R43, RZ ;  /* 0x0000002b000c7210 */ /* 0x000fe20007f3e0ff */
[----:B------:R0:W4:Y:S01]  /*05a0*/  LDG.E.U8 R33, desc[UR12][R4.64] ;  /* 0x0000000c04217981 */ /* 0x000122000c1e1100 */
[----:B------:R-:W-:-:S02]  /*05b0*/  LEA.HI.X.SX32 R7, R13, R45, 0x1, P0 ;  /* 0x0000002d0d077211 */ /* 0x000fc400000f0eff */
[----:B------:R-:W-:Y:S01]  /*05c0*/  LEA.HI.X.SX32 R13, R0, R45, 0x1, P1 ;  /* 0x0000002d000d7211 */ /* 0x000fe200008f0eff */
[C---:B------:R-:W-:Y:S01]  /*05d0*/  IMAD R0, R47.reuse, 0x8, R16 ;  /* 0x000000082f007824 */ /* 0x040fe200078e0210 */
[C---:B-1----:R-:W-:Y:S01]  /*05e0*/  IADD3 R8, P0, PT, R16.reuse, R43, RZ ;  /* 0x0000002b10087210 */ /* 0x042fe20007f1e0ff */
[----:B------:R1:W4:Y:S03]  /*05f0*/  LDG.E.U8 R34, desc[UR12][R6.64] ;  /* 0x0000000c06227981 */ /* 0x000326000c1e1100 */
[----:B------:R-:W-:Y:S01]  /*0600*/  LEA.HI.X.SX32 R9, R16, R45, 0x1, P0 ;  /* 0x0000002d10097211 */ /* 0x000fe200000f0eff */
[C---:B0-----:R-:W-:Y:S01]  /*0610*/  IMAD R15, R47.reuse, 0x8, R0 ;  /* 0x000000082f0f7824 */ /* 0x041fe200078e0200 */
[C---:B------:R-:W-:Y:S01]  /*0620*/  IADD3 R10, P0, PT, R0.reuse, R43, RZ ;  /* 0x0000002b000a7210 */ /* 0x040fe20007f1e0ff */
        /* <DEDUP_REMOVED lines=28> */
[----:B------:R1:W4:Y:S02]  /*07f0*/  LDG.E.U8 R42, desc[UR12][R10.64] ;  /* 0x0000000c0a2a7981 */ /* 0x000324000c1e1100 */
[C---:B0-----:R-:W-:Y:S01]  /*0800*/  IMAD R15, R47.reuse, 0x8, R0 ;  /* 0x000000082f0f7824 */ /* 0x041fe200078e0200 */
[----:B------:R-:W-:Y:S01]  /*0810*/  LEA.HI.X.SX32 R5, R16, R45, 0x1, P0 ;  /* 0x0000002d10057211 */ /* 0x000fe200000f0eff */
[----:B------:R-:W4:Y:S01]  /*0820*/  LDG.E.U8 R12, desc[UR12][R12.64] ;  /* 0x0000000c0c0c7981 */ /* 0x000f22000c1e1100 */
[----:B------:R-:W-:Y:S01]  /*0830*/  IADD3 R6, P0, PT, R0, R43, RZ ;  /* 0x0000002b00067210 */ /* 0x000fe20007f1e0ff */
[----:B------:R-:W-:-:S03]  /*0840*/  IMAD R16, R47, 0x8, R15 ;  /* 0x000000082f107824 */ /* 0x000fc600078e020f */
[----:B------:R-:W-:Y:S01]  /*0850*/  LEA.HI.X.SX32 R7, R0, R45, 0x1, P0 ;  /* 0x0000002d00077211 */ /* 0x000fe200000f0eff */
[----:B------:R-:W-:Y:S01]  /*0860*/  IMAD R0, R47, 0x8, R16 ;  /* 0x000000082f007824 */ /* 0x000fe200078e0210 */
[CC--:B------:R-:W-:Y:S01]  /*0870*/  IADD3 R8, P0, PT, R15.reuse, R43.reuse, RZ ;  /* 0x0000002b0f087210 */ /* 0x0c0fe20007f1e0ff */
[----:B------:R0:W4:Y:S01]  /*0880*/  LDG.E.U8 R5, desc[UR12][R4.64] ;  /* 0x0000000c04057981 */ /* 0x000122000c1e1100 */
[----:B------:R-:W-:Y:S02]  /*0890*/  IADD3 R14, P1, PT, R16, R43, RZ ;  /* 0x0000002b100e7210 */ /* 0x000fe40007f3e0ff */
[----:B------:R-:W-:Y:S01]  /*08a0*/  LEA.HI.X.SX32 R9, R15, R45, 0x1, P0 ;  /* 0x0000002d0f097211 */ /* 0x000fe200000f0eff */
[----:B------:R0:W4:Y:S01]  /*08b0*/  LDG.E.U8 R6, desc[UR12][R6.64] ;  /* 0x0000000c06067981 */ /* 0x000122000c1e1100 */
[----:B-1----:R-:W-:Y:S02]  /*08c0*/  IADD3 R10, P0, PT, R0, R43, RZ ;  /* 0x0000002b000a7210 */ /* 0x002fe40007f1e0ff */
[----:B------:R-:W-:-:S02]  /*08d0*/  LEA.HI.X.SX32 R15, R16, R45, 0x1, P1 ;  /* 0x0000002d100f7211 */ /* 0x000fc400008f0eff */
[----:B------:R-:W-:Y:S01]  /*08e0*/  LEA.HI.X.SX32 R11, R0, R45, 0x1, P0 ;  /* 0x0000002d000b7211 */ /* 0x000fe200000f0eff */
[----:B------:R1:W4:Y:S04]  /*08f0*/  LDG.E.U8 R9, desc[UR12][R8.64] ;  /* 0x0000000c08097981 */ /* 0x000328000c1e1100 */
[----:B------:R-:W4:Y:S04]  /*0900*/  LDG.E.U8 R14, desc[UR12][R14.64] ;  /* 0x0000000c0e0e7981 */ /* 0x000f28000c1e1100 */
[----:B------:R1:W4:Y:S01]  /*0910*/  LDG.E.U8 R11, desc[UR12][R10.64] ;  /* 0x0000000c0a0b7981 */ /* 0x000322000c1e1100 */
[----:B------:R-:W1:Y:S01]  /*0920*/  S2R R0, SR_TID.X ;  /* 0x0000000000007919 */ /* 0x000e620000002100 */
[----:B------:R-:W1:Y:S01]  /*0930*/  S2UR UR7, SR_CgaCtaId ;  /* 0x00000000000779c3 */ /* 0x000e620000008800 */
[----:B0-----:R-:W-:-:S02]  /*0940*/  LOP3.LUT R4, R46, 0xc0, RZ, 0xc0, !PT ;  /* 0x000000c02e047812 */ /* 0x001fc400078ec0ff */
[----:B------:R-:W-:Y:S01]  /*0950*/  LOP3.LUT R216, R46, 0xff, RZ, 0xc0, !PT ;  /* 0x000000ff2ed87812 */ /* 0x000fe200078ec0ff */
[----:B------:R-:W-:Y:S01]  /*0960*/  UMOV UR4, 0x400 ;  /* 0x0000040000047882 */ /* 0x000fe20000000000 */
[----:B------:R-:W-:-:S03]  /*0970*/  SHF.R.U32.HI R13, RZ, 0x2, R4 ;  /* 0x00000002ff0d7819 */ /* 0x000fc60000011604 */
[----:B------:R-:W-:-:S05]  /*0980*/  IMAD.SHL.U32 R4, R216, 0x2, RZ ;  /* 0x00000002d8047824 */ /* 0x000fca00078e00ff */
[----:B------:R-:W-:Y:S01]  /*0990*/  LOP3.LUT R4, R4, R13, RZ, 0x3c, !PT ;  /* 0x0000000d04047212 */ /* 0x000fe200078e3cff */
[C---:B-1----:R-:W-:Y:S01]  /*09a0*/  IMAD.SHL.U32 R7, R0.reuse, 0x4, RZ ;  /* 0x0000000400077824 */ /* 0x042fe200078e00ff */
[C---:B------:R-:W-:Y:S02]  /*09b0*/  LOP3.LUT R211, R0.reuse, 0x18, RZ, 0xc0, !PT ;  /* 0x0000001800d37812 */ /* 0x040fe400078ec0ff */
[C---:B------:R-:W-:Y:S02]  /*09c0*/  LOP3.LUT R210, R0.reuse, 0xc0, RZ, 0xc0, !PT ;  /* 0x000000c000d27812 */ /* 0x040fe400078ec0ff */
[----:B------:R-:W-:Y:S01]  /*09d0*/  LOP3.LUT R8, R7, 0xfc, RZ, 0xc0, !PT ;  /* 0x000000fc07087812 */ /* 0x000fe200078ec0ff */
[----:B------:R-:W-:Y:S01]  /*09e0*/  ULEA UR7, UR7, UR4, 0x18 ;  /* 0x0000000407077291 */ /* 0x000fe2000f8ec0ff */
[C---:B------:R-:W-:Y:S01]  /*09f0*/  LOP3.LUT R10, R0.reuse, 0xe0, RZ, 0xc0, !PT ;  /* 0x000000e0000a7812 */ /* 0x040fe200078ec0ff */
[----:B------:R-:W-:Y:S01]  /*0a00*/  IMAD.SHL.U32 R213, R0, 0x20, RZ ;  /* 0x0000002000d57824 */ /* 0x000fe200078e00ff */
[----:B------:R-:W-:Y:S01]  /*0a10*/  SHF.R.U32.HI R210, RZ, 0x1, R210 ;  /* 0x00000001ffd27819 */ /* 0x000fe200000116d2 */
[----:B------:R-:W-:Y:S01]  /*0a20*/  IMAD R7, R211, 0x100, R8 ;  /* 0x00000100d3077824 */ /* 0x000fe200078e0208 */
[----:B------:R-:W0:Y:S01]  /*0a30*/  LDCU UR4, c[0x0][0x3f0] ;  /* 0x00007e00ff0477ac */ /* 0x000e220008000800 */
[----:B------:R-:W-:-:S03]  /*0a40*/  IMAD.SHL.U32 R10, R10, 0x8, RZ ;  /* 0x000000080a0a7824 */ /* 0x000fc600078e00ff */
[----:B------:R-:W-:Y:S02]  /*0a50*/  LOP3.LUT R210, R7, R210, RZ, 0x3c, !PT ;  /* 0x000000d207d27212 */ /* 0x000fe400078e3cff */
[----:B------:R-:W-:Y:S01]  /*0a60*/  LOP3.LUT R213, R10, 0x60, R213, 0xf8, !PT ;  /* 0x000000600ad57812 */ /* 0x000fe200078ef8d5 */
[----:B------:R-:W-:Y:S01]  /*0a70*/  IMAD.MOV.U32 R155, RZ, RZ, -0x800000 ;  /* 0xff800000ff9b7424 */ /* 0x000fe200078e00ff */
[----:B0-----:R-:W-:Y:S01]  /*0a80*/  UISETP.GE.AND UP0, UPT, UR4, 0x1, UPT ;  /* 0x000000010400788c */ /* 0x001fe2000bf06270 */
[----:B------:R-:W-:Y:S01]  /*0a90*/  IMAD.MOV.U32 R154, RZ, RZ, -0x800000 ;  /* 0xff800000ff9a7424 */ /* 0x000fe200078e00ff */
[----:B------:R-:W-:Y:S01]  /*0aa0*/  CS2R R80, SRZ ;  /* 0x0000000000507805 */ /* 0x000fe2000001ff00 */
[----:B------:R-:W-:Y:S01]  /*0ab0*/  IMAD.MOV.U32 R161, RZ, RZ, -0x800000 ;  /* 0xff800000ffa17424 */ /* 0x000fe200078e00ff */
[----:B------:R-:W-:Y:S01]  /*0ac0*/  CS2R R82, SRZ ;  /* 0x0000000000527805 */ /* 0x000fe2000001ff00 */
[----:B------:R-:W-:Y:S01]  /*0ad0*/  IMAD.MOV.U32 R160, RZ, RZ, -0x800000 ;  /* 0xff800000ffa07424 */ /* 0x000fe200078e00ff */
[----:B------:R-:W-:Y:S01]  /*0ae0*/  CS2R R88, SRZ ;  /* 0x0000000000587805 */ /* 0x000fe2000001ff00 */
[----:B------:R-:W-:Y:S01]  /*0af0*/  IMAD.MOV.U32 R226, RZ, RZ, 0x3f800000 ;  /* 0x3f800000ffe27424 */ /* 0x000fe200078e00ff */
[----:B------:R-:W-:Y:S01]  /*0b00*/  CS2R R90, SRZ ;  /* 0x00000000005a7805 */ /* 0x000fe2000001ff00 */
[----:B------:R-:W-:Y:S01]  /*0b10*/  IMAD.MOV.U32 R227, RZ, RZ, 0x3f800000 ;  /* 0x3f800000ffe37424 */ /* 0x000fe200078e00ff */
[----:B------:R-:W-:Y:S01]  /*0b20*/  CS2R R72, SRZ ;  /* 0x0000000000487805 */ /* 0x000fe2000001ff00 */
[----:B------:R-:W-:Y:S01]  /*0b30*/  IMAD.MOV.U32 R224, RZ, RZ, 0x3f800000 ;  /* 0x3f800000ffe07424 */ /* 0x000fe200078e00ff */
[----:B------:R-:W-:Y:S01]  /*0b40*/  CS2R R74, SRZ ;  /* 0x00000000004a7805 */ /* 0x000fe2000001ff00 */
[----:B------:R-:W-:Y:S01]  /*0b50*/  IMAD.MOV.U32 R225, RZ, RZ, 0x3f800000 ;  /* 0x3f800000ffe17424 */ /* 0x000fe200078e00ff */
[----:B------:R-:W-:-:S02]  /*0b60*/  CS2R R84, SRZ ;  /* 0x0000000000547805 */ /* 0x000fc4000001ff00 */
[----:B------:R-:W-:Y:S02]  /*0b70*/  CS2R R86, SRZ ;  /* 0x0000000000567805 */ /* 0x000fe4000001ff00 */
[----:B------:R-:W-:Y:S02]  /*0b80*/  CS2R R96, SRZ ;  /* 0x0000000000607805 */ /* 0x000fe4000001ff00 */
[----:B------:R-:W-:Y:S02]  /*0b90*/  CS2R R98, SRZ ;  /* 0x0000000000627805 */ /* 0x000fe4000001ff00 */
[----:B------:R-:W-:Y:S02]  /*0ba0*/  CS2R R68, SRZ ;  /* 0x0000000000447805 */ /* 0x000fe4000001ff00 */
[----:B------:R-:W-:Y:S01]  /*0bb0*/  CS2R R70, SRZ ;  /* 0x0000000000467805 */ /* 0x000fe2000001ff00 */
[----:B--2---:R-:W-:-:S05]  /*0bc0*/  IMAD R17, R18, 0x100, R17 ;  /* 0x0000010012117824 */ /* 0x004fca00078e0211 */
[----:B------:R-:W-:Y:S01]  /*0bd0*/  F2FP.F16.E4M3.UNPACK_B R17, R17 ;  /* 0x00000011ff11723e */ /* 0x000fe200020006ff */
[----:B---3--:R-:W-:-:S03]  /*0be0*/  IMAD R19, R20, 0x100, R19 ;  /* 0x0000010014137824 */ /* 0x008fc600078e0213 */
[----:B------:R-:W-:Y:S02]  /*0bf0*/  PRMT R7, R17, 0x7632, R7 ;  /* 0x0000763211077816 */ /* 0x000fe40000000007 */
[----:B------:R-:W-:Y:S01]  /*0c00*/  F2FP.F16.E4M3.UNPACK_B R19, R19 ;  /* 0x00000013ff13723e */ /* 0x000fe200020006ff */
[----:B-----5:R-:W-:Y:S02]  /*0c10*/  IMAD R21, R22, 0x100, R21 ;  /* 0x0000010016157824 */ /* 0x020fe400078e0215 */
[----:B------:R0:W-:Y:S03]  /*0c20*/  STS.U16 [R4+UR7+0x200], R7 ;  /* 0x0002000704007988 */ /* 0x0001e60008000407 */
[----:B------:R-:W-:Y:S02]  /*0c30*/  F2FP.F16.E4M3.UNPACK_B R21, R21 ;  /* 0x00000015ff15723e */ /* 0x000fe400020006ff */
[----:B------:R-:W-:-:S02]  /*0c40*/  PRMT R8, R19, 0x7632, R8 ;  /* 0x0000763213087816 */ /* 0x000fc40000000008 */
[----:B------:R-:W-:Y:S01]  /*0c50*/  PRMT R10, R21, 0x7632, R10 ;  /* 0x00007632150a7816 */ /* 0x000fe2000000000a */
[----:B------:R-:W-:-:S05]  /*0c60*/  IMAD R25, R26, 0x100, R25 ;  /* 0x000001001a197824 */ /* 0x000fca00078e0219 */
[----:B------:R-:W-:-:S04]  /*0c70*/  F2FP.F16.E4M3.UNPACK_B R25, R25 ;  /* 0x00000019ff19723e */ /* 0x000fc800020006ff */
[----:B0-----:R-:W-:Y:S01]  /*0c80*/  PRMT R7, R25, 0x7632, R7 ;  /* 0x0000763219077816 */ /* 0x001fe20000000007 */
[----:B------:R-:W-:Y:S01]  /*0c90*/  IMAD R27, R28, 0x100, R27 ;  /* 0x000001001c1b7824 */ /* 0x000fe200078e021b */
[----:B------:R0:W-:Y:S04]  /*0ca0*/  STS.U16 [R4+UR7+0x600], R8 ;  /* 0x0006000804007988 */ /* 0x0001e80008000407 */
[----:B------:R-:W-:Y:S01]  /*0cb0*/  F2FP.F16.E4M3.UNPACK_B R27, R27 ;  /* 0x0000001bff1b723e */ /* 0x000fe200020006ff */
[----:B------:R-:W-:Y:S01]  /*0cc0*/  IMAD R29, R30, 0x100, R29 ;  /* 0x000001001e1d7824 */ /* 0x000fe200078e021d */
[----:B------:R1:W-:Y:S04]  /*0cd0*/  STS.U16 [R4+UR7+0xa00], R10 ;  /* 0x000a000a04007988 */ /* 0x0003e80008000407 */
[----:B------:R-:W-:Y:S01]  /*0ce0*/  F2FP.F16.E4M3.UNPACK_B R29, R29 ;  /* 0x0000001dff1d723e */ /* 0x000fe200020006ff */
[----:B----4-:R-:W-:Y:S01]  /*0cf0*/  IMAD R31, R32, 0x100, R31 ;  /* 0x00000100201f7824 */ /* 0x010fe200078e021f */
[----:B------:R2:W-:Y:S04]  /*0d00*/  STS.U16 [R4+UR7+0x1200], R7 ;  /* 0x0012000704007988 */ /* 0x0005e80008000407 */
[----:B------:R-:W-:-:S02]  /*0d10*/  F2FP.F16.E4M3.UNPACK_B R31, R31 ;  /* 0x0000001fff1f723e */ /* 0x000fc400020006ff */
[----:B0-----:R-:W-:Y:S01]  /*0d20*/  PRMT R8, R27, 0x7632, R8 ;  /* 0x000076321b087816 */ /* 0x001fe20000000008 */
[----:B------:R-:W-:Y:S01]  /*0d30*/  IMAD R33, R34, 0x100, R33 ;  /* 0x0000010022217824 */ /* 0x000fe200078e0221 */
[----:B-1----:R-:W-:Y:S02]  /*0d40*/  PRMT R10, R29, 0x7632, R10 ;  /* 0x000076321d0a7816 */ /* 0x002fe4000000000a */
[----:B--2---:R-:W-:Y:S01]  /*0d50*/  PRMT R7, R31, 0x7632, R7 ;  /* 0x000076321f077816 */ /* 0x004fe20000000007 */
[----:B------:R-:W-:Y:S01]  /*0d60*/  IMAD R23, R24, 0x100, R23 ;  /* 0x0000010018177824 */ /* 0x000fe200078e0217 */
[----:B------:R-:W-:Y:S01]  /*0d70*/  F2FP.F16.E4M3.UNPACK_B R33, R33 ;  /* 0x00000021ff21723e */ /* 0x000fe200020006ff */
[----:B------:R-:W-:Y:S01]  /*0d80*/  IMAD R35, R36, 0x100, R35 ;  /* 0x0000010024237824 */ /* 0x000fe200078e0223 */
[----:B------:R0:W-:Y:S04]  /*0d90*/  STS.U16 [R4+UR7+0x1600], R8 ;  /* 0x0016000804007988 */ /* 0x0001e80008000407 */
[----:B------:R-:W-:Y:S01]  /*0da0*/  F2FP.F16.E4M3.UNPACK_B R35, R35 ;  /* 0x00000023ff23723e */ /* 0x000fe200020006ff */
[----:B------:R-:W-:Y:S01]  /*0db0*/  IMAD R37, R38, 0x100, R37 ;  /* 0x0000010026257824 */ /* 0x000fe200078e0225 */
[----:B------:R1:W-:Y:S04]  /*0dc0*/  STS.U16 [R4+UR7+0x1a00], R10 ;  /* 0x001a000a04007988 */ /* 0x0003e80008000407 */
[----:B------:R-:W-:Y:S01]  /*0dd0*/  F2FP.F16.E4M3.UNPACK_B R37, R37 ;  /* 0x00000025ff25723e */ /* 0x000fe200020006ff */
[----:B------:R2:W-:Y:S01]  /*0de0*/  STS.U16 [R4+UR7+0x1e00], R7 ;  /* 0x001e000704007988 */ /* 0x0005e20008000407 */
[----:B0-----:R-:W-:Y:S01]  /*0df0*/  PRMT R8, R33, 0x7632, R8 ;  /* 0x0000763221087816 */ /* 0x001fe20000000008 */
[----:B------:R-:W-:Y:S01]  /*0e00*/  IMAD R39, R40, 0x100, R39 ;  /* 0x0000010028277824 */ /* 0x000fe200078e0227 */
[----:B-1----:R-:W-:-:S02]  /*0e10*/  PRMT R10, R35, 0x7632, R10 ;  /* 0x00007632230a7816 */ /* 0x002fc4000000000a */
[----:B--2---:R-:W-:Y:S01]  /*0e20*/  PRMT R7, R37, 0x7632, R7 ;  /* 0x0000763225077816 */ /* 0x004fe20000000007 */
[----:B------:R-:W-:Y:S01]  /*0e30*/  IMAD R41, R42, 0x100, R41 ;  /* 0x000001002a297824 */ /* 0x000fe200078e0229 */
[----:B------:R-:W-:Y:S02]  /*0e40*/  F2FP.F16.E4M3.UNPACK_B R23, R23 ;  /* 0x00000017ff17723e */ /* 0x000fe400020006ff */
[----:B------:R-:W-:Y:S02]  /*0e50*/  F2FP.F16.E4M3.UNPACK_B R39, R39 ;  /* 0x00000027ff27723e */ /* 0x000fe400020006ff */
[----:B------:R-:W-:Y:S01]  /*0e60*/  F2FP.F16.E4M3.UNPACK_B R41, R41 ;  /* 0x00000029ff29723e */ /* 0x000fe200020006ff */
[----:B------:R-:W-:Y:S01]  /*0e70*/  IMAD R5, R5, 0x100, R12 ;  /* 0x0000010005057824 */ /* 0x000fe200078e020c */
[----:B------:R0:W-:Y:S04]  /*0e80*/  STS.U16 [R4+UR7+0x2200], R8 ;  /* 0x0022000804007988 */ /* 0x0001e80008000407 */
[----:B------:R-:W-:Y:S01]  /*0e90*/  F2FP.F16.E4M3.UNPACK_B R5, R5 ;  /* 0x00000005ff05723e */ /* 0x000fe200020006ff */
[----:B------:R-:W-:-:S02]  /*0ea0*/  IMAD R6, R9, 0x100, R6 ;  /* 0x0000010009067824 */ /* 0x000fc400078e0206 */
[----:B------:R-:W-:-:S03]  /*0eb0*/  IMAD R11, R11, 0x100, R14 ;  /* 0x000001000b0b7824 */ /* 0x000fc600078e020e */
[----:B------:R-:W-:Y:S01]  /*0ec0*/  F2FP.F16.E4M3.UNPACK_B R6, R6 ;  /* 0x00000006ff06723e */ /* 0x000fe200020006ff */
[----:B------:R1:W-:Y:S01]  /*0ed0*/  STS.U16 [R4+UR7+0x2600], R10 ;  /* 0x0026000a04007988 */ /* 0x0003e20008000407 */
[----:B------:R-:W-:-:S03]  /*0ee0*/  F2FP.F16.E4M3.UNPACK_B R11, R11 ;  /* 0x0000000bff0b723e */ /* 0x000fc600020006ff */
[----:B------:R2:W-:Y:S01]  /*0ef0*/  STS.U16 [R4+UR7+0x2a00], R7 ;  /* 0x002a000704007988 */ /* 0x0005e20008000407 */
[----:B------:R-:W-:Y:S02]  /*0f00*/  PRMT R13, R23, 0x7632, R13 ;  /* 0x00007632170d7816 */ /* 0x000fe4000000000d */
[----:B------:R-:W-:Y:S02]  /*0f10*/  PRMT R12, R39, 0x7632, R12 ;  /* 0x00007632270c7816 */ /* 0x000fe4000000000c */
[----:B0-----:R-:W-:Y:S02]  /*0f20*/  PRMT R8, R41, 0x7632, R8 ;  /* 0x0000763229087816 */ /* 0x001fe40000000008 */
[----:B------:R-:W-:Y:S02]  /*0f30*/  PRMT R9, R6, 0x7632, R9 ;  /* 0x0000763206097816 */ /* 0x000fe40000000009 */
[----:B-1----:R-:W-:Y:S02]  /*0f40*/  PRMT R10, R11, 0x7632, R10 ;  /* 0x000076320b0a7816 */ /* 0x002fe4000000000a */
[----:B--2---:R-:W-:Y:S01]  /*0f50*/  PRMT R7, R5, 0x7632, R7 ;  /* 0x0000763205077816 */ /* 0x004fe20000000007 */
[----:B------:R0:W-:Y:S04]  /*0f60*/  STS.U16 [R4+UR7], R17 ;  /* 0x0000001104007988 */ /* 0x0001e80008000407 */
[----:B------:R0:W-:Y:S04]  /*0f70*/  STS.U16 [R4+UR7+0x400], R19 ;  /* 0x0004001304007988 */ /* 0x0001e80008000407 */
        /* <DEDUP_REMOVED lines=19> */
[----:B------:R0:W-:Y:S01]  /*10b0*/  STS.U16 [R4+UR7+0x3e00], R10 ;  /* 0x003e000a04007988 */ /* 0x0001e20008000407 */
[----:B------:R-:W-:-:S02]  /*10c0*/  CS2R R92, SRZ ;  /* 0x00000000005c7805 */ /* 0x000fc4000001ff00 */
[----:B------:R-:W-:Y:S02]  /*10d0*/  ISETP.GE.U32.AND P1, PT, R216, 0x20, PT ;  /* 0x00000020d800780c */ /* 0x000fe40003f26070 */
[----:B------:R-:W-:Y:S02]  /*10e0*/  CS2R R94, SRZ ;  /* 0x00000000005e7805 */ /* 0x000fe4000001ff00 */
[----:B------:R-:W-:Y:S02]  /*10f0*/  CS2R R76, SRZ ;  /* 0x00000000004c7805 */ /* 0x000fe4000001ff00 */
[----:B------:R-:W-:Y:S01]  /*1100*/  CS2R R78, SRZ ;  /* 0x00000000004e7805 */ /* 0x000fe2000001ff00 */
[----:B0-----:R-:W-:Y:S06]  /*1110*/  BRA.U !UP0, `(.L_x_0) ;  /* 0x0000004108407547 */ /* 0x001fec000b800000 */
[----:B------:R-:W0:Y:S01]  /*1120*/  LDC R13, c[0x0][0x3d8] ;  /* 0x0000f600ff0d7b82 */ /* 0x000e220000000800 */
[----:B------:R-:W1:Y:S01]  /*1130*/  LDCU UR4, c[0x0][0x3c8] ;  /* 0x00007900ff0477ac */ /* 0x000e620008000800 */
[----:B------:R-:W-:Y:S01]  /*1140*/  LOP3.LUT P0, RZ, R46, 0x3, RZ, 0xc0, !PT ;  /* 0x000000032eff7812 */ /* 0x000fe2000780c0ff */
[----:B------:R-:W-:Y:S01]  /*1150*/  IMAD.MOV.U32 R220, RZ, RZ, -0x800000 ;  /* 0xff800000ffdc7424 */ /* 0x000fe200078e00ff */
[----:B------:R-:W-:Y:S01]  /*1160*/  CS2R R80, SRZ ;  /* 0x0000000000507805 */ /* 0x000fe2000001ff00 */
[----:B------:R-:W2:Y:S01]  /*1170*/  LDCU.64 UR10, c[0x0][0x3d0] ;  /* 0x00007a00ff0a77ac */ /* 0x000ea20008000a00 */
[----:B------:R-:W-:Y:S01]  /*1180*/  IMAD.MOV.U32 R219, RZ, RZ, -0x800000 ;  /* 0xff800000ffdb7424 */ /* 0x000fe200078e00ff */
[----:B------:R-:W-:Y:S01]  /*1190*/  CS2R R82, SRZ ;  /* 0x0000000000527805 */ /* 0x000fe2000001ff00 */
[----:B------:R-:W3:Y:S01]  /*11a0*/  LDC.64 R4, c[0x0][0x3c0] ;  /* 0x0000f000ff047b82 */ /* 0x000ee20000000a00 */
[----:B------:R-:W4:Y:S01]  /*11b0*/  LDCU.64 UR14, c[0x0][0x388] ;  /* 0x00007100ff0e77ac */ /* 0x000f220008000a00 */
[----:B------:R-:W-:Y:S01]  /*11c0*/  IMAD.MOV.U32 R218, RZ, RZ, -0x800000 ;  /* 0xff800000ffda7424 */ /* 0x000fe200078e00ff */
[----:B------:R-:W-:Y:S01]  /*11d0*/  CS2R R88, SRZ ;  /* 0x0000000000587805 */ /* 0x000fe2000001ff00 */
[----:B------:R-:W-:Y:S01]  /*11e0*/  IMAD.MOV.U32 R217, RZ, RZ, -0x800000 ;  /* 0xff800000ffd97424 */ /* 0x000fe200078e00ff */
[----:B------:R-:W-:Y:S01]  /*11f0*/  CS2R R90, SRZ ;  /* 0x00000000005a7805 */ /* 0x000fe2000001ff00 */
[----:B------:R-:W-:Y:S01]  /*1200*/  IMAD.MOV.U32 R226, RZ, RZ, 0x3f800000 ;  /* 0x3f800000ffe27424 */ /* 0x000fe200078e00ff */
[----:B------:R-:W-:Y:S01]  /*1210*/  CS2R R72, SRZ ;  /* 0x0000000000487805 */ /* 0x000fe2000001ff00 */
[----:B------:R-:W5:Y:S01]  /*1220*/  LDC.64 R10, c[0x0][0x390] ;  /* 0x0000e400ff0a7b82 */ /* 0x000f620000000a00 */
[----:B------:R-:W-:Y:S01]  /*1230*/  IMAD.MOV.U32 R227, RZ, RZ, 0x3f800000 ;  /* 0x3f800000ffe37424 */ /* 0x000fe200078e00ff */
[----:B------:R-:W-:Y:S01]  /*1240*/  CS2R R74, SRZ ;  /* 0x00000000004a7805 */ /* 0x000fe2000001ff00 */
[----:B------:R-:W-:Y:S01]  /*1250*/  IMAD.MOV.U32 R224, RZ, RZ, 0x3f800000 ;  /* 0x3f800000ffe07424 */ /* 0x000fe200078e00ff */
[----:B------:R-:W-:Y:S01]  /*1260*/  CS2R R84, SRZ ;  /* 0x0000000000547805 */ /* 0x000fe2000001ff00 */
[----:B------:R-:W-:Y:S01]  /*1270*/  IMAD.MOV.U32 R225, RZ, RZ, 0x3f800000 ;  /* 0x3f800000ffe17424 */ /* 0x000fe200078e00ff */
[----:B------:R-:W-:Y:S01]  /*1280*/  CS2R R86, SRZ ;  /* 0x0000000000567805 */ /* 0x000fe2000001ff00 */
[----:B--2---:R-:W-:Y:S01]  /*1290*/  UIMAD UR5, UR8, UR10, URZ ;  /* 0x0000000a080572a4 */ /* 0x004fe2000f8e02ff */
[----:B0-----:R-:W-:Y:S01]  /*12a0*/  IMAD R142, R3, R13, RZ ;  /* 0x0000000d038e7224 */ /* 0x001fe200078e02ff */
[----:B------:R-:W-:Y:S01]  /*12b0*/  CS2R R96, SRZ ;  /* 0x0000000000607805 */ /* 0x000fe2000001ff00 */
[----:B-1----:R-:W-:Y:S01]  /*12c0*/  IMAD R3, R216, UR4, RZ ;  /* 0x00000004d8037c24 */ /* 0x002fe2000f8e02ff */
[----:B------:R-:W-:Y:S01]  /*12d0*/  USHF.R.S32.HI UR6, URZ, 0x1f, UR5 ;  /* 0x0000001fff067899 */ /* 0x000fe20008011405 */
[C---:B------:R-:W-:Y:S01]  /*12e0*/  IMAD R144, R13.reuse, 0x8, R142 ;  /* 0x000000080d907824 */ /* 0x040fe200078e028e */
[----:B------:R-:W-:Y:S01]  /*12f0*/  CS2R R98, SRZ ;  /* 0x0000000000627805 */ /* 0x000fe2000001ff00 */
[----:B------:R-:W-:Y:S01]  /*1300*/  IMAD R7, R2, UR11, RZ ;  /* 0x0000000b02077c24 */ /* 0x000fe2000f8e02ff */
[----:B------:R-:W-:Y:S01]  /*1310*/  SHF.R.S32.HI R9, RZ, 0x1f, R3 ;  /* 0x0000001fff097819 */ /* 0x000fe20000011403 */
[C---:B------:R-:W-:Y:S01]  /*1320*/  IMAD R146, R13.reuse, 0x8, R144 ;  /* 0x000000080d927824 */ /* 0x040fe200078e0290 */
[----:B------:R-:W-:Y:S01]  /*1330*/  CS2R R68, SRZ ;  /* 0x0000000000447805 */ /* 0x000fe2000001ff00 */
[----:B---3--:R-:W-:Y:S01]  /*1340*/  IMAD R4, R4, UR8, RZ ;  /* 0x0000000804047c24 */ /* 0x008fe2000f8e02ff */
[----:B------:R-:W-:Y:S01]  /*1350*/  SHF.R.S32.HI R6, RZ, 0x1f, R7 ;  /* 0x0000001fff067819 */ /* 0x000fe20000011407 */
[----:B------:R-:W-:Y:S01]  /*1360*/  IMAD R148, R13, 0x8, R146 ;  /* 0x000000080d947824 */ /* 0x000fe200078e0292 */
[----:B------:R-:W-:Y:S01]  /*1370*/  CS2R R70, SRZ ;  /* 0x0000000000467805 */ /* 0x000fe2000001ff00 */
[----:B------:R-:W-:Y:S01]  /*1380*/  IMAD R17, R5, 0x6, RZ ;  /* 0x0000000605117824 */ /* 0x000fe200078e02ff */
[----:B----4-:R-:W-:Y:S01]  /*1390*/  IADD3 R2, P2, P3, R3, UR14, R4 ;  /* 0x0000000e03027c10 */ /* 0x010fe2000fb5e004 */
[----:B------:R-:W-:Y:S01]  /*13a0*/  IMAD R150, R13, 0x8, R148 ;  /* 0x000000080d967824 */ /* 0x000fe200078e0294 */
[----:B------:R-:W-:Y:S01]  /*13b0*/  SHF.R.S32.HI R4, RZ, 0x1f, R4 ;  /* 0x0000001fff047819 */ /* 0x000fe20000011404 */
[----:B------:R-:W-:Y:S01]  /*13c0*/  IMAD R19, R5, 0x7, RZ ;  /* 0x0000000705137824 */ /* 0x000fe200078e02ff */
[----:B-----5:R-:W-:Y:S01]  /*13d0*/  IADD3 R209, P4, P5, R7, UR5, R10 ;  /* 0x0000000507d17c10 */ /* 0x020fe2000fd9e00a */
[----:B------:R-:W-:Y:S01]  /*13e0*/  IMAD R152, R13, 0x8, R150 ;  /* 0x000000080d987824 */ /* 0x000fe200078e0296 */
[----:B------:R-:W-:Y:S01]  /*13f0*/  IADD3.X R4, PT, PT, R9, UR15, R4, P2, P3 ;  /* 0x0000000f09047c10 */ /* 0x000fe200097e6404 */
[----:B------:R-:W-:Y:S01]  /*1400*/  IMAD.SHL.U32 R9, R5, 0x2, RZ ;  /* 0x0000000205097824 */ /* 0x000fe200078e00ff */
[----:B------:R-:W-:Y:S01]  /*1410*/  IADD3.X R3, PT, PT, R6, UR6, R11, P4, P5 ;  /* 0x0000000606037c10 */ /* 0x000fe2000a7ea40b */
[----:B------:R-:W-:Y:S01]  /*1420*/  IMAD R156, R13, 0x8, R152 ;  /* 0x000000080d9c7824 */ /* 0x000fe200078e0298 */
[-C--:B------:R-:W-:Y:S01]  /*1430*/  IADD3 R143, P2, PT, R142, R209.reuse, RZ ;  /* 0x000000d18e8f7210 */ /* 0x080fe20007f5e0ff */
[----:B------:R-:W-:Y:S01]  /*1440*/  IMAD R11, R5, 0x3, RZ ;  /* 0x00000003050b7824 */ /* 0x000fe200078e02ff */
[----:B------:R-:W-:Y:S01]  /*1450*/  IADD3 R145, P3, PT, R144, R209, RZ ;  /* 0x000000d190917210 */ /* 0x000fe20007f7e0ff */
[----:B------:R-:W-:Y:S01]  /*1460*/  IMAD R158, R13, 0x8, R156 ;  /* 0x000000080d9e7824 */ /* 0x000fe200078e029c */
[----:B------:R-:W-:Y:S01]  /*1470*/  LEA.HI.X.SX32 R142, R142, R3, 0x1, P2 ;  /* 0x000000038e8e7211 */ /* 0x000fe200010f0eff */
[----:B------:R-:W-:Y:S01]  /*1480*/  IMAD.SHL.U32 R21, R5, 0x8, RZ ;  /* 0x0000000805157824 */ /* 0x000fe200078e00ff */
[-C--:B------:R-:W-:Y:S01]  /*1490*/  IADD3 R147, P2, PT, R146, R209.reuse, RZ ;  /* 0x000000d192937210 */ /* 0x080fe20007f5e0ff */
[----:B------:R-:W-:Y:S01]  /*14a0*/  IMAD R162, R13, 0x8, R158 ;  /* 0x000000080da27824 */ /* 0x000fe200078e029e */
[----:B------:R-:W-:Y:S01]  /*14b0*/  IADD3 R149, P4, PT, R148, R209, RZ ;  /* 0x000000d194957210 */ /* 0x000fe20007f9e0ff */
[----:B------:R-:W-:Y:S01]  /*14c0*/  IMAD R25, R5, 0xa, RZ ;  /* 0x0000000a05197824 */ /* 0x000fe200078e02ff */
[-C--:B------:R-:W-:Y:S01]  /*14d0*/  LEA.HI.X.SX32 R144, R144, R3.reuse, 0x1, P3 ;  /* 0x0000000390907211 */ /* 0x080fe200018f0eff */
[----:B------:R-:W-:Y:S01]  /*14e0*/  IMAD R164, R13, 0x8, R162 ;  /* 0x000000080da47824 */ /* 0x000fe200078e02a2 */
[-C--:B------:R-:W-:Y:S01]  /*14f0*/  LEA.HI.X.SX32 R146, R146, R3.reuse, 0x1, P2 ;  /* 0x0000000392927211 */ /* 0x080fe200010f0eff */
[----:B------:R-:W-:Y:S01]  /*1500*/  IMAD R27, R5, 0xb, RZ ;  /* 0x0000000b051b7824 */ /* 0x000fe200078e02ff */
[----:B------:R-:W-:Y:S01]  /*1510*/  LEA.HI.X.SX32 R148, R148, R3, 0x1, P4 ;  /* 0x0000000394947211 */ /* 0x000fe200020f0eff */
[----:B------:R-:W-:Y:S01]  /*1520*/  IMAD R166, R13, 0x8, R164 ;  /* 0x000000080da67824 */ /* 0x000fe200078e02a4 */
[-C--:B------:R-:W-:Y:S01]  /*1530*/  IADD3 R151, P2, PT, R150, R209.reuse, RZ ;  /* 0x000000d196977210 */ /* 0x080fe20007f5e0ff */
[----:B------:R-:W-:Y:S01]  /*1540*/  IMAD R29, R5, 0xc, RZ ;  /* 0x0000000c051d7824 */ /* 0x000fe200078e02ff */
        /* <DEDUP_REMOVED lines=83> */
[C---:B------:R-:W-:Y:S01]  /*1a80*/  IMAD.SHL.U32 R13, R5.reuse, 0x4, RZ ;  /* 0x00000004050d7824 */ /* 0x040fe200078e00ff */
[-C--:B------:R-:W-:Y:S01]  /*1a90*/  IADD3 R199, P3, PT, R198, R209.reuse, RZ ;  /* 0x000000d1c6c77210 */ /* 0x080fe20007f7e0ff */
[----:B------:R-:W-:Y:S01]  /*1aa0*/  IMAD R67, R5, 0x1f, RZ ;  /* 0x0000001f05437824 */ /* 0x000fe200078e02ff */
[----:B------:R-:W-:-:S02]  /*1ab0*/  IADD3 R201, P4, PT, R200, R209, RZ ;  /* 0x000000d1c8c97210 */ /* 0x000fc40007f9e0ff */
[----:B------:R-:W-:Y:S02]  /*1ac0*/  CS2R R92, SRZ ;  /* 0x00000000005c7805 */ /* 0x000fe4000001ff00 */
[-C--:B------:R-:W-:Y:S02]  /*1ad0*/  LEA.HI.X.SX32 R196, R196, R3.reuse, 0x1, P2 ;  /* 0x00000003c4c47211 */ /* 0x080fe400010f0eff */
[----:B------:R-:W-:Y:S02]  /*1ae0*/  CS2R R94, SRZ ;  /* 0x00000000005e7805 */ /* 0x000fe4000001ff00 */
[-C--:B------:R-:W-:Y:S02]  /*1af0*/  LEA.HI.X.SX32 R198, R198, R3.reuse, 0x1, P3 ;  /* 0x00000003c6c67211 */ /* 0x080fe400018f0eff */
[----:B------:R-:W-:Y:S02]  /*1b00*/  CS2R R76, SRZ ;  /* 0x00000000004c7805 */ /* 0x000fe4000001ff00 */
[----:B------:R-:W-:-:S02]  /*1b10*/  LEA.HI.X.SX32 R200, R200, R3, 0x1, P4 ;  /* 0x00000003c8c87211 */ /* 0x000fc400020f0eff */
[----:B------:R-:W-:Y:S02]  /*1b20*/  CS2R R78, SRZ ;  /* 0x00000000004e7805 */ /* 0x000fe4000001ff00 */
[-C--:B------:R-:W-:Y:S01]  /*1b30*/  IADD3 R203, P2, PT, R202, R209.reuse, RZ ;  /* 0x000000d1cacb7210 */ /* 0x080fe20007f5e0ff */
[----:B------:R-:W-:Y:S01]  /*1b40*/  UMOV UR4, URZ ;  /* 0x000000ff00047c82 */ /* 0x000fe20008000000 */
[-C--:B------:R-:W-:Y:S01]  /*1b50*/  IADD3 R205, P3, PT, R204, R209.reuse, RZ ;  /* 0x000000d1cccd7210 */ /* 0x080fe20007f7e0ff */
[----:B------:R-:W0:Y:S01]  /*1b60*/  LDCU UR15, c[0x0][0x3f0] ;  /* 0x00007e00ff0f77ac */ /* 0x000e220008000800 */
[-C--:B------:R-:W-:Y:S02]  /*1b70*/  IADD3 R207, P4, PT, R206, R209.reuse, RZ ;  /* 0x000000d1cecf7210 */ /* 0x080fe40007f9e0ff */
[----:B------:R-:W-:Y:S01]  /*1b80*/  IADD3 R209, P5, PT, R208, R209, RZ ;  /* 0x000000d1d0d17210 */ /* 0x000fe20007fbe0ff */
[----:B------:R-:W1:Y:S01]  /*1b90*/  LDCU UR10, c[0x0][0x3a8] ;  /* 0x00007500ff0a77ac */ /* 0x000e620008000800 */
[----:B------:R-:W-:-:S02]  /*1ba0*/  LEA.HI.X.SX32 R204, R204, R3, 0x1, P3 ;  /* 0x00000003cccc7211 */ /* 0x000fc400018f0eff */
[-C--:B------:R-:W-:Y:S01]  /*1bb0*/  LEA.HI.X.SX32 R206, R206, R3.reuse, 0x1, P4 ;  /* 0x00000003cece7211 */ /* 0x080fe200020f0eff */
[----:B------:R-:W2:Y:S01]  /*1bc0*/  LDCU UR11, c[0x0][0x3d4] ;  /* 0x00007a80ff0b77ac */ /* 0x000ea20008000800 */
[----:B------:R-:W-:Y:S02]  /*1bd0*/  LEA.HI.X.SX32 R208, R208, R3, 0x1, P5 ;  /* 0x00000003d0d07211 */ /* 0x000fe400028f0eff */
[-C--:B------:R-:W-:Y:S01]  /*1be0*/  IADD3 R6, P4, PT, R9, R2.reuse, RZ ;  /* 0x0000000209067210 */ /* 0x080fe20007f9e0ff */
[----:B------:R-:W3:Y:S01]  /*1bf0*/  LDCU UR14, c[0x0][0x3c4] ;  /* 0x00007880ff0e77ac */ /* 0x000ee20008000800 */
[-C--:B------:R-:W-:Y:S02]  /*1c00*/  IADD3 R7, P5, PT, R11, R2.reuse, RZ ;  /* 0x000000020b077210 */ /* 0x080fe40007fbe0ff */
[----:B------:R-:W-:Y:S01]  /*1c10*/  IADD3 R8, P3, PT, R13, R2, RZ ;  /* 0x000000020d087210 */ /* 0x000fe20007f7e0ff */
[----:B------:R-:W-:Y:S01]  /*1c20*/  UMOV UR5, URZ ;  /* 0x000000ff00057c82 */ /* 0x000fe20008000000 */
[-C--:B------:R-:W-:Y:S01]  /*1c30*/  LEA.HI.X.SX32 R9, R9, R4.reuse, 0x1, P4 ;  /* 0x0000000409097211 */ /* 0x080fe200020f0eff */
[----:B------:R-:W-:Y:S01]  /*1c40*/  UMOV UR6, URZ ;  /* 0x000000ff00067c82 */ /* 0x000fe20008000000 */
[----:B------:R-:W-:-:S02]  /*1c50*/  LEA.HI.X.SX32 R11, R11, R4, 0x1, P5 ;  /* 0x000000040b0b7211 */ /* 0x000fc400028f0eff */
[----:B------:R-:W-:Y:S02]  /*1c60*/  LEA.HI.X.SX32 R13, R13, R4, 0x1, P3 ;  /* 0x000000040d0d7211 */ /* 0x000fe400018f0eff */
[-C--:B------:R-:W-:Y:S02]  /*1c70*/  IADD3 R12, P4, PT, R17, R2.reuse, RZ ;  /* 0x00000002110c7210 */ /* 0x080fe40007f9e0ff */
[-C--:B------:R-:W-:Y:S02]  /*1c80*/  IADD3 R14, P5, PT, R19, R2.reuse, RZ ;  /* 0x00000002130e7210 */ /* 0x080fe40007fbe0ff */
[----:B------:R-:W-:Y:S02]  /*1c90*/  IADD3 R16, P3, PT, R21, R2, RZ ;  /* 0x0000000215107210 */ /* 0x000fe40007f7e0ff */
[-C--:B------:R-:W-:Y:S02]  /*1ca0*/  LEA.HI.X.SX32 R17, R17, R4.reuse, 0x1, P4 ;  /* 0x0000000411117211 */ /* 0x080fe400020f0eff */
        /* <DEDUP_REMOVED lines=28> */
[-C--:B------:R-:W-:Y:S02]  /*1e70*/  IADD3 R127, P5, PT, R53, R2.reuse, RZ ;  /* 0x00000002357f7210 */ /* 0x080fe40007fbe0ff */
[----:B------:R-:W-:Y:S02]  /*1e80*/  IADD3 R129, P3, PT, R55, R2, RZ ;  /* 0x0000000237817210 */ /* 0x000fe40007f7e0ff */
[----:B------:R-:W-:-:S02]  /*1e90*/  LEA.HI.X.SX32 R15, R15, R4, 0x1, P6 ;  /* 0x000000040f0f7211 */ /* 0x000fc400030f0eff */
[-C--:B------:R-:W-:Y:S02]  /*1ea0*/  LEA.HI.X.SX32 R124, R51, R4.reuse, 0x1, P4 ;  /* 0x00000004337c7211 */ /* 0x080fe400020f0eff */
[-C--:B------:R-:W-:Y:S02]  /*1eb0*/  LEA.HI.X.SX32 R126, R53, R4.reuse, 0x1, P5 ;  /* 0x00000004357e7211 */ /* 0x080fe400028f0eff */
[----:B------:R-:W-:Y:S02]  /*1ec0*/  LEA.HI.X.SX32 R128, R55, R4, 0x1, P3 ;  /* 0x0000000437807211 */ /* 0x000fe400018f0eff */
[-C--:B------:R-:W-:Y:S02]  /*1ed0*/  IADD3 R18, P6, PT, R23, R2.reuse, RZ ;  /* 0x0000000217127210 */ /* 0x080fe40007fde0ff */
[-C--:B------:R-:W-:Y:S02]  /*1ee0*/  IADD3 R131, P4, PT, R57, R2.reuse, RZ ;  /* 0x0000000239837210 */ /* 0x080fe40007f9e0ff */
[----:B------:R-:W-:-:S02]  /*1ef0*/  IADD3 R133, P5, PT, R59, R2, RZ ;  /* 0x000000023b857210 */ /* 0x000fc40007fbe0ff */
[----:B------:R-:W-:Y:S02]  /*1f00*/  IADD3 R135, P3, PT, R61, R2, RZ ;  /* 0x000000023d877210 */ /* 0x000fe40007f7e0ff */
[----:B------:R-:W-:Y:S02]  /*1f10*/  LEA.HI.X.SX32 R202, R202, R3, 0x1, P2 ;  /* 0x00000003caca7211 */ /* 0x000fe400010f0eff */
[----:B------:R-:W-:Y:S02]  /*1f20*/  IADD3 R3, P2, PT, R2, R5, RZ ;  /* 0x0000000502037210 */ /* 0x000fe40007f5e0ff */
[-C--:B------:R-:W-:Y:S02]  /*1f30*/  LEA.HI.X.SX32 R23, R23, R4.reuse, 0x1, P6 ;  /* 0x0000000417177211 */ /* 0x080fe400030f0eff */
        /* <DEDUP_REMOVED lines=8> */
[C---:B------:R-:W-:Y:S02]  /*1fc0*/  ISETP.GE.U32.AND P2, PT, R216.reuse, 0x80, PT ;  /* 0x00000080d800780c */ /* 0x040fe40003f46070 */
[----:B------:R-:W-:Y:S02]  /*1fd0*/  ISETP.LT.U32.AND P0, PT, R216, 0x80, !P0 ;  /* 0x00000080d800780c */ /* 0x000fe40004701070 */
[-C--:B------:R-:W-:Y:S02]  /*1fe0*/  LEA.HI.X.SX32 R31, R31, R4.reuse, 0x1, P6 ;  /* 0x000000041f1f7211 */ /* 0x080fe400030f0eff */
[-C--:B------:R-:W-:Y:S02]  /*1ff0*/  LEA.HI.X.SX32 R136, R63, R4.reuse, 0x1, P4 ;  /* 0x000000043f887211 */ /* 0x080fe400020f0eff */
[-C--:B------:R-:W-:Y:S02]  /*2000*/  LEA.HI.X.SX32 R138, R65, R4.reuse, 0x1, P5 ;  /* 0x00000004418a7211 */ /* 0x080fe400028f0eff */
[----:B0123--:R-:W-:-:S07]  /*2010*/  LEA.HI.X.SX32 R140, R67, R4, 0x1, P3 ;  /* 0x00000004438c7211 */ /* 0x00ffce00018f0eff */
.L_x_1:
[----:B------:R-:W-:Y:S02]  /*2020*/  USHF.R.S32.HI UR9, URZ, 0x1f, UR4 ;  /* 0x0000001fff097899 */ /* 0x000fe40008011404 */
[----:B------:R-:W-:Y:S02]  /*2030*/  IADD3 R50, P3, PT, R2, UR4, RZ ;  /* 0x0000000402327c10 */ /* 0x000fe4000ff7e0ff */
[----:B------:R-:W-:Y:S02]  /*2040*/  IADD3 R48, P4, PT, R3, UR4, RZ ;  /* 0x0000000403307c10 */ /* 0x000fe4000ff9e0ff */
[----:B------:R-:W-:Y:S02]  /*2050*/  IADD3.X R51, PT, PT, R4, UR9, RZ, P3, !PT ;  /* 0x0000000904337c10 */ /* 0x000fe40009ffe4ff */
[----:B------:R-:W-:Y:S02]  /*2060*/  IADD3 R46, P3, PT, R6, UR4, RZ ;  /* 0x00000004062e7c10 */ /* 0x000fe4000ff7e0ff */
[----:B------:R-:W-:Y:S01]  /*2070*/  IADD3.X R49, PT, PT, R5, UR9, RZ, P4, !PT ;  /* 0x0000000905317c10 */ /* 0x000fe2000a7fe4ff */
[----:B------:R0:W2:Y:S01]  /*2080*/  LDG.E.U8 R59, desc[UR12][R50.64] ;  /* 0x0000000c323b7981 */ /* 0x0000a2000c1e1100 */
[----:B------:R-:W-:-:S02]  /*2090*/  IADD3.X R47, PT, PT, R9, UR9, RZ, P3, !PT ;  /* 0x00000009092f7c10 */ /* 0x000fc40009ffe4ff */
[----:B------:R-:W-:Y:S01]  /*20a0*/  IADD3 R44, P4, PT, R7, UR4, RZ ;  /* 0x00000004072c7c10 */ /* 0x000fe2000ff9e0ff */
[----:B------:R1:W3:Y:S01]  /*20b0*/  LDG.E.U8 R58, desc[UR12][R48.64] ;  /* 0x0000000c303a7981 */ /* 0x0002e2000c1e1100 */
[----:B------:R-:W-:Y:S02]  /*20c0*/  IADD3 R56, P3, PT, R8, UR4, RZ ;  /* 0x0000000408387c10 */ /* 0x000fe4000ff7e0ff */
[----:B------:R-:W-:Y:S01]  /*20d0*/  IADD3.X R45, PT, PT, R11, UR9, RZ, P4, !PT ;  /* 0x000000090b2d7c10 */ /* 0x000fe2000a7fe4ff */
[----:B------:R4:W5:Y:S01]  /*20e0*/  LDG.E.U8 R60, desc[UR12][R46.64] ;  /* 0x0000000c2e3c7981 */ /* 0x000962000c1e1100 */
[----:B------:R-:W-:Y:S02]  /*20f0*/  IADD3.X R57, PT, PT, R13, UR9, RZ, P3, !PT ;  /* 0x000000090d397c10 */ /* 0x000fe40009ffe4ff */
[----:B------:R-:W-:Y:S01]  /*2100*/  IADD3 R54, P4, PT, R10, UR4, RZ ;  /* 0x000000040a367c10 */ /* 0x000fe2000ff9e0ff */
[----:B------:R4:W3:Y:S01]  /*2110*/  LDG.E.U8 R61, desc[UR12][R44.64] ;  /* 0x0000000c2c3d7981 */ /* 0x0008e2000c1e1100 */
[----:B------:R-:W-:-:S02]  /*2120*/  IADD3 R52, P3, PT, R12, UR4, RZ ;  /* 0x000000040c347c10 */ /* 0x000fc4000ff7e0ff */
[----:B------:R-:W-:Y:S01]  /*2130*/  IADD3.X R55, PT, PT, R15, UR9, RZ, P4, !PT ;  /* 0x000000090f377c10 */ /* 0x000fe2000a7fe4ff */
[----:B------:R4:W3:Y:S01]  /*2140*/  LDG.E.U8 R62, desc[UR12][R56.64] ;  /* 0x0000000c383e7981 */ /* 0x0008e2000c1e1100 */
[----:B------:R-:W-:Y:S02]  /*2150*/  IADD3.X R53, PT, PT, R17, UR9, RZ, P3, !PT ;  /* 0x0000000911357c10 */ /* 0x000fe40009ffe4ff */
[----:B0-----:R-:W-:Y:S01]  /*2160*/  IADD3 R50, P4, PT, R14, UR4, RZ ;  /* 0x000000040e327c10 */ /* 0x001fe2000ff9e0ff */
[----:B------:R0:W3:Y:S01]  /*2170*/  LDG.E.U8 R63, desc[UR12][R54.64] ;  /* 0x0000000c363f7981 */ /* 0x0000e2000c1e1100 */
[----:B-1----:R-:W-:Y:S02]  /*2180*/  IADD3 R48, P3, PT, R16, UR4, RZ ;  /* 0x0000000410307c10 */ /* 0x002fe4000ff7e0ff */
[----:B------:R-:W-:Y:S01]  /*2190*/  IADD3.X R51, PT, PT, R19, UR9, RZ, P4, !PT ;  /* 0x0000000913337c10 */ /* 0x000fe2000a7fe4ff */
[----:B------:R1:W3:Y:S01]  /*21a0*/  LDG.E.U8 R64, desc[UR12][R52.64] ;  /* 0x0000000c34407981 */ /* 0x0002e2000c1e1100 */
[----:B------:R-:W-:-:S02]  /*21b0*/  IADD3.X R49, PT, PT, R21, UR9, RZ, P3, !PT ;  /* 0x0000000915317c10 */ /* 0x000fc40009ffe4ff */
[----:B----4-:R-:W-:Y:S01]  /*21c0*/  IADD3 R46, P4, PT, R18, UR4, RZ ;  /* 0x00000004122e7c10 */ /* 0x010fe2000ff9e0ff */
[----:B------:R4:W3:Y:S01]  /*21d0*/  LDG.E.U8 R65, desc[UR12][R50.64] ;  /* 0x0000000c32417981 */ /* 0x0008e2000c1e1100 */
[----:B------:R-:W-:Y:S02]  /*21e0*/  IADD3 R44, P3, PT, R20, UR4, RZ ;  /* 0x00000004142c7c10 */ /* 0x000fe4000ff7e0ff */
[----:B------:R-:W-:Y:S01]  /*21f0*/  IADD3.X R47, PT, PT, R23, UR9, RZ, P4, !PT ;  /* 0x00000009172f7c10 */ /* 0x000fe2000a7fe4ff */
[----:B------:R1:W3:Y:S01]  /*2200*/  LDG.E.U8 R67, desc[UR12][R48.64] ;  /* 0x0000000c30437981 */ /* 0x0002e2000c1e1100 */
[----:B------:R-:W-:Y:S02]  /*2210*/  IADD3.X R45, PT, PT, R25, UR9, RZ, P3, !PT ;  /* 0x00000009192d7c10 */ /* 0x000fe40009ffe4ff */
[----:B------:R-:W-:Y:S01]  /*2220*/  IADD3 R56, P4, PT, R22, UR4, RZ ;  /* 0x0000000416387c10 */ /* 0x000fe2000ff9e0ff */
[----:B------:R4:W5:Y:S01]  /*2230*/  LDG.E.U8 R66, desc[UR12][R46.64] ;  /* 0x0000000c2e427981 */ /* 0x000962000c1e1100 */
[----:B0-----:R-:W-:-:S02]  /*2240*/  IADD3 R54, P3, PT, R24, UR4, RZ ;  /* 0x0000000418367c10 */ /* 0x001fc4000ff7e0ff */
[----:B------:R-:W-:Y:S01]  /*2250*/  IADD3.X R57, PT, PT, R27, UR9, RZ, P4, !PT ;  /* 0x000000091b397c10 */ /* 0x000fe2000a7fe4ff */
[----:B------:R0:W5:Y:S01]  /*2260*/  LDG.E.U8 R100, desc[UR12][R44.64] ;  /* 0x0000000c2c647981 */ /* 0x000162000c1e1100 */
[----:B------:R-:W-:Y:S02]  /*2270*/  IADD3.X R55, PT, PT, R29, UR9, RZ, P3, !PT ;  /* 0x000000091d377c10 */ /* 0x000fe40009ffe4ff */
[----:B-1----:R-:W-:Y:S01]  /*2280*/  IADD3 R52, P4, PT, R26, UR4, RZ ;  /* 0x000000041a347c10 */ /* 0x002fe2000ff9e0ff */
[----:B------:R1:W5:Y:S01]  /*2290*/  LDG.E.U8 R101, desc[UR12][R56.64] ;  /* 0x0000000c38657981 */ /* 0x000362000c1e1100 */
[----:B----4-:R-:W-:Y:S02]  /*22a0*/  IADD3 R50, P3, PT, R28, UR4, RZ ;  /* 0x000000041c327c10 */ /* 0x010fe4000ff7e0ff */
[----:B------:R-:W-:Y:S01]  /*22b0*/  IADD3.X R53, PT, PT, R31, UR9, RZ, P4, !PT ;  /* 0x000000091f357c10 */ /* 0x000fe2000a7fe4ff */
[----:B------:R4:W5:Y:S01]  /*22c0*/  LDG.E.U8 R102, desc[UR12][R54.64] ;  /* 0x0000000c36667981 */ /* 0x000962000c1e1100 */
[----:B------:R-:W-:-:S02]  /*22d0*/  IADD3.X R51, PT, PT, R33, UR9, RZ, P3, !PT ;  /* 0x0000000921337c10 */ /* 0x000fc40009ffe4ff */
[----:B------:R-:W-:Y:S01]  /*22e0*/  IADD3 R48, P4, PT, R30, UR4, RZ ;  /* 0x000000041e307c10 */ /* 0x000fe2000ff9e0ff */
[----:B------:R4:W5:Y:S01]  /*22f0*/  LDG.E.U8 R103, desc[UR12][R52.64] ;  /* 0x0000000c34677981 */ /* 0x000962000c1e1100 */
[----:B------:R-:W-:Y:S02]  /*2300*/  IADD3 R46, P3, PT, R32, UR4, RZ ;  /* 0x00000004202e7c10 */ /* 0x000fe4000ff7e0ff */
[----:B------:R-:W-:Y:S01]  /*2310*/  IADD3.X R49, PT, PT, R35, UR9, RZ, P4, !PT ;  /* 0x0000000923317c10 */ /* 0x000fe2000a7fe4ff */
[----:B------:R4:W5:Y:S01]  /*2320*/  LDG.E.U8 R104, desc[UR12][R50.64] ;  /* 0x0000000c32687981 */ /* 0x000962000c1e1100 */
[----:B------:R-:W-:Y:S02]  /*2330*/  IADD3.X R47, PT, PT, R37, UR9, RZ, P3, !PT ;  /* 0x00000009252f7c10 */ /* 0x000fe40009ffe4ff */
[----:B0-----:R-:W-:Y:S01]  /*2340*/  IADD3 R44, P4, PT, R34, UR4, RZ ;  /* 0x00000004222c7c10 */ /* 0x001fe2000ff9e0ff */
[----:B------:R0:W5:Y:S01]  /*2350*/  LDG.E.U8 R108, desc[UR12][R48.64] ;  /* 0x0000000c306c7981 */ /* 0x000162000c1e1100 */
[----:B-1----:R-:W-:-:S02]  /*2360*/  IADD3 R56, P3, PT, R36, UR4, RZ ;  /* 0x0000000424387c10 */ /* 0x002fc4000ff7e0ff */
[----:B------:R-:W-:Y:S01]  /*2370*/  IADD3.X R45, PT, PT, R39, UR9, RZ, P4, !PT ;  /* 0x00000009272d7c10 */ /* 0x000fe2000a7fe4ff */
[----:B------:R1:W5:Y:S01]  /*2380*/  LDG.E.U8 R105, desc[UR12][R46.64] ;  /* 0x0000000c2e697981 */ /* 0x000362000c1e1100 */
[----:B------:R-:W-:Y:S02]  /*2390*/  IADD3.X R57, PT, PT, R41, UR9, RZ, P3, !PT ;  /* 0x0000000929397c10 */ /* 0x000fe40009ffe4ff */
[----:B----4-:R-:W-:Y:S01]  /*23a0*/  IADD3 R54, P4, PT, R38, UR4, RZ ;  /* 0x0000000426367c10 */ /* 0x010fe2000ff9e0ff */
[----:B------:R4:W5:Y:S01]  /*23b0*/  LDG.E.U8 R106, desc[UR12][R44.64] ;  /* 0x0000000c2c6a7981 */ /* 0x000962000c1e1100 */
[----:B------:R-:W-:Y:S02]  /*23c0*/  IADD3 R52, P3, PT, R40, UR4, RZ ;  /* 0x0000000428347c10 */ /* 0x000fe4000ff7e0ff */
[----:B------:R-:W-:Y:S01]  /*23d0*/  IADD3.X R55, PT, PT, R42, UR9, RZ, P4, !PT ;  /* 0x000000092a377c10 */ /* 0x000fe2000a7fe4ff */
[----:B------:R1:W5:Y:S01]  /*23e0*/  LDG.E.U8 R107, desc[UR12][R56.64] ;  /* 0x0000000c386b7981 */ /* 0x000362000c1e1100 */
[----:B------:R-:W-:-:S02]  /*23f0*/  IADD3.X R53, PT, PT, R43, UR9, RZ, P3, !PT ;  /* 0x000000092b357c10 */ /* 0x000fc40009ffe4ff */
[----:B------:R-:W-:Y:S01]  /*2400*/  IADD3 R50, P4, PT, R127, UR4, RZ ;  /* 0x000000047f327c10 */ /* 0x000fe2000ff9e0ff */
[----:B------:R4:W5:Y:S01]  /*2410*/  LDG.E.U8 R109, desc[UR12][R54.64] ;  /* 0x0000000c366d7981 */ /* 0x000962000c1e1100 */
[----:B0-----:R-:W-:Y:S02]  /*2420*/  IADD3 R48, P3, PT, R121, UR4, RZ ;  /* 0x0000000479307c10 */ /* 0x001fe4000ff7e0ff */
[----:B------:R-:W-:Y:S01]  /*2430*/  IADD3.X R51, PT, PT, R126, UR9, RZ, P4, !PT ;  /* 0x000000097e337c10 */ /* 0x000fe2000a7fe4ff */
[----:B------:R0:W5:Y:S01]  /*2440*/  LDG.E.U8 R110, desc[UR12][R52.64] ;  /* 0x0000000c346e7981 */ /* 0x000162000c1e1100 */
[----:B------:R-:W-:Y:S02]  /*2450*/  IADD3.X R49, PT, PT, R120, UR9, RZ, P3, !PT ;  /* 0x0000000978317c10 */ /* 0x000fe40009ffe4ff */
[----:B-1----:R-:W-:Y:S01]  /*2460*/  IADD3 R46, P4, PT, R129, UR4, RZ ;  /* 0x00000004812e7c10 */ /* 0x002fe2000ff9e0ff */
[----:B------:R1:W5:Y:S01]  /*2470*/  LDG.E.U8 R113, desc[UR12][R50.64] ;  /* 0x0000000c32717981 */ /* 0x000362000c1e1100 */
[----:B----4-:R-:W-:-:S02]  /*2480*/  IADD3 R44, P3, PT, R131, UR4, RZ ;  /* 0x00000004832c7c10 */ /* 0x010fc4000ff7e0ff */
[----:B------:R-:W-:Y:S01]  /*2490*/  IADD3.X R47, PT, PT, R128, UR9, RZ, P4, !PT ;  /* 0x00000009802f7c10 */ /* 0x000fe2000a7fe4ff */
[----:B------:R-:W4:Y:S01]  /*24a0*/  LDG.E.U8 R111, desc[UR12][R48.64] ;  /* 0x0000000c306f7981 */ /* 0x000f22000c1e1100 */
[----:B------:R-:W-:Y:S02]  /*24b0*/  IADD3.X R45, PT, PT, R130, UR9, RZ, P3, !PT ;  /* 0x00000009822d7c10 */ /* 0x000fe40009ffe4ff */
[----:B------:R-:W-:Y:S01]  /*24c0*/  IADD3 R56, P4, PT, R133, UR4, RZ ;  /* 0x0000000485387c10 */ /* 0x000fe2000ff9e0ff */
[----:B------:R1:W4:Y:S01]  /*24d0*/  LDG.E.U8 R112, desc[UR12][R46.64] ;  /* 0x0000000c2e707981 */ /* 0x000322000c1e1100 */
[----:B------:R-:W-:Y:S02]  /*24e0*/  IADD3 R54, P3, PT, R135, UR4, RZ ;  /* 0x0000000487367c10 */ /* 0x000fe4000ff7e0ff */
[----:B------:R-:W-:Y:S01]  /*24f0*/  IADD3.X R57, PT, PT, R132, UR9, RZ, P4, !PT ;  /* 0x0000000984397c10 */ /* 0x000fe2000a7fe4ff */
[----:B------:R1:W4:Y:S01]  /*2500*/  LDG.E.U8 R114, desc[UR12][R44.64] ;  /* 0x0000000c2c727981 */ /* 0x000322000c1e1100 */
[----:B------:R-:W-:-:S02]  /*2510*/  IADD3.X R55, PT, PT, R134, UR9, RZ, P3, !PT ;  /* 0x0000000986377c10 */ /* 0x000fc40009ffe4ff */
[----:B0-----:R-:W-:Y:S01]  /*2520*/  IADD3 R52, P4, PT, R137, UR4, RZ ;  /* 0x0000000489347c10 */ /* 0x001fe2000ff9e0ff */
[----:B------:R-:W4:Y:S01]  /*2530*/  LDG.E.U8 R56, desc[UR12][R56.64] ;  /* 0x0000000c38387981 */ /* 0x000f22000c1e1100 */
[----:B-1----:R-:W-:Y:S02]  /*2540*/  IADD3 R50, P3, PT, R123, UR4, RZ ;  /* 0x000000047b327c10 */ /* 0x002fe4000ff7e0ff */
[----:B------:R-:W-:Y:S01]  /*2550*/  IADD3.X R53, PT, PT, R136, UR9, RZ, P4, !PT ;  /* 0x0000000988357c10 */ /* 0x000fe2000a7fe4ff */
[----:B------:R0:W4:Y:S01]  /*2560*/  LDG.E.U8 R54, desc[UR12][R54.64] ;  /* 0x0000000c36367981 */ /* 0x000122000c1e1100 */
[----:B------:R-:W-:Y:S02]  /*2570*/  IADD3 R46, P5, PT, R139, UR4, RZ ;  /* 0x000000048b2e7c10 */ /* 0x000fe4000ffbe0ff */
[----:B------:R-:W-:Y:S01]  /*2580*/  IADD3.X R51, PT, PT, R122, UR9, RZ, P3, !PT ;  /* 0x000000097a337c10 */ /* 0x000fe20009ffe4ff */
[----:B------:R-:W4:Y:S01]  /*2590*/  LDG.E.U8 R52, desc[UR12][R52.64] ;  /* 0x0000000c34347981 */ /* 0x000f22000c1e1100 */
[----:B------:R-:W-:-:S02]  /*25a0*/  IADD3 R48, P4, PT, R125, UR4, RZ ;  /* 0x000000047d307c10 */ /* 0x000fc4000ff9e0ff */
[----:B------:R-:W-:Y:S01]  /*25b0*/  IADD3 R44, P3, PT, R141, UR4, RZ ;  /* 0x000000048d2c7c10 */ /* 0x000fe2000ff7e0ff */
[----:B------:R-:W4:Y:S01]  /*25c0*/  LDG.E.U8 R50, desc[UR12][R50.64] ;  /* 0x0000000c32327981 */ /* 0x000f22000c1e1100 */
[----:B------:R-:W-:Y:S02]  /*25d0*/  IADD3.X R47, PT, PT, R138, UR9, RZ, P5, !PT ;  /* 0x000000098a2f7c10 */ /* 0x000fe4000affe4ff */
[----:B------:R-:W-:Y:S02]  /*25e0*/  IADD3.X R49, PT, PT, R124, UR9, RZ, P4, !PT ;  /* 0x000000097c317c10 */ /* 0x000fe4000a7fe4ff */
[----:B------:R-:W-:Y:S01]  /*25f0*/  IADD3.X R45, PT, PT, R140, UR9, RZ, P3, !PT ;  /* 0x000000098c2d7c10 */ /* 0x000fe20009ffe4ff */
[----:B------:R1:W4:Y:S04]  /*2600*/  LDG.E.U8 R57, desc[UR12][R46.64] ;  /* 0x0000000c2e397981 */ /* 0x000328000c1e1100 */
[----:B------:R-:W4:Y:S04]  /*2610*/  LDG.E.U8 R48, desc[UR12][R48.64] ;  /* 0x0000000c30307981 */ /* 0x000f28000c1e1100 */
[----:B------:R1:W4:Y:S01]  /*2620*/  LDG.E.U8 R115, desc[UR12][R44.64] ;  /* 0x0000000c2c737981 */ /* 0x000322000c1e1100 */
[----:B0-----:R-:W0:Y:S01]  /*2630*/  S2R R55, SR_TID.X ;  /* 0x0000000000377919 */ /* 0x001e220000002100 */
[----:B------:R-:W-:Y:S01]  /*2640*/  BAR.SYNC.DEFER_BLOCKING 0x0 ;  /* 0x0000000000007b1d */ /* 0x000fe20000010000 */
[----:B-1----:R-:W-:-:S02]  /*2650*/  LOP3.LUT R47, R216, 0x20, RZ, 0x3c, !PT ;  /* 0x00000020d82f7812 */ /* 0x002fc400078e3cff */
[----:B0-----:R-:W-:Y:S01]  /*2660*/  SHF.R.S32.HI R117, RZ, 0x1, R55 ;  /* 0x00000001ff757819 */ /* 0x001fe20000011437 */
[----:B------:R-:W-:-:S03]  /*2670*/  IMAD.SHL.U32 R116, R55, 0x40, RZ ;  /* 0x0000004037747824 */ /* 0x000fc600078e00ff */
[----:B------:R-:W-:Y:S02]  /*2680*/  SGXT R51, R117, 0x1 ;  /* 0x000000017533781a */ /* 0x000fe40000000200 */
[----:B------:R-:W-:Y:S02]  /*2690*/  SHF.R.S32.HI R117, RZ, 0x3, R55 ;  /* 0x00000003ff757819 */ /* 0x000fe40000011437 */
[----:B------:R-:W-:Y:S02]  /*26a0*/  LOP3.LUT R116, R116, 0x40, RZ, 0xc0, !PT ;  /* 0x0000004074747812 */ /* 0x000fe400078ec0ff */
[----:B------:R-:W-:Y:S02]  /*26b0*/  SGXT R46, R117, 0x1 ;  /* 0x00000001752e781a */ /* 0x000fe40000000200 */
[C---:B------:R-:W-:Y:S02]  /*26c0*/  LOP3.LUT R228, R55.reuse, 0x7, RZ, 0xc0, !PT ;  /* 0x0000000737e47812 */ /* 0x040fe400078ec0ff */
[----:B------:R-:W-:-:S02]  /*26d0*/  LOP3.LUT R53, R55, 0x60, RZ, 0xc0, !PT ;  /* 0x0000006037357812 */ /* 0x000fc400078ec0ff */
[----:B------:R-:W-:Y:S02]  /*26e0*/  LOP3.LUT R116, R116, 0x120, R51, 0xf8, !PT ;  /* 0x0000012074747812 */ /* 0x000fe400078ef833 */
[----:B------:R-:W-:Y:S02]  /*26f0*/  LOP3.LUT R45, R55, 0x4, RZ, 0xc0, !PT ;  /* 0x00000004372d7812 */ /* 0x000fe400078ec0ff */
[----:B------:R-:W-:Y:S01]  /*2700*/  LOP3.LUT R46, R46, 0x90, RZ, 0xc0, !PT ;  /* 0x000000902e2e7812 */ /* 0x000fe200078ec0ff */
[----:B------:R-:W-:Y:S02]  /*2710*/  IMAD R53, R53, 0x4, R228 ;  /* 0x0000000435357824 */ /* 0x000fe400078e02e4 */
[----:B------:R-:W-:Y:S01]  /*2720*/  IMAD R45, R45, 0x80, R116 ;  /* 0x000000802d2d7824 */ /* 0x000fe200078e0274 */
[----:B------:R-:W-:Y:S01]  /*2730*/  LOP3.LUT R46, R46, 0x10, R55, 0x78, !PT ;  /* 0x000000102e2e7812 */ /* 0x000fe200078e7837 */
[----:B------:R-:W-:Y:S02]  /*2740*/  IMAD.SHL.U32 R44, R55, 0x2, RZ ;  /* 0x00000002372c7824 */ /* 0x000fe400078e00ff */
[----:B------:R-:W-:-:S02]  /*2750*/  IMAD.SHL.U32 R53, R53, 0x10, RZ ;  /* 0x0000001035357824 */ /* 0x000fc400078e00ff */
[----:B------:R-:W-:Y:S01]  /*2760*/  IMAD.IADD R222, R45, 0x1, R46 ;  /* 0x000000012dde7824 */ /* 0x000fe200078e022e */
[C---:B------:R-:W-:Y:S02]  /*2770*/  LOP3.LUT R45, R216.reuse, 0x10, RZ, 0x3c, !PT ;  /* 0x00000010d82d7812 */ /* 0x040fe400078e3cff */
[----:B------:R-:W-:Y:S02]  /*2780*/  LOP3.LUT R53, R53, 0x30, R44, 0x78, !PT ;  /* 0x0000003035357812 */ /* 0x000fe400078e782c */
[C---:B------:R-:W-:Y:S02]  /*2790*/  LOP3.LUT R44, R216.reuse, 0x30, RZ, 0x3c, !PT ;  /* 0x00000030d82c7812 */ /* 0x040fe400078e3cff */
[C---:B------:R-:W-:Y:S02]  /*27a0*/  LOP3.LUT R49, R216.reuse, 0x40, RZ, 0x3c, !PT ;  /* 0x00000040d8317812 */ /* 0x040fe400078e3cff */
[C---:B------:R-:W-:Y:S02]  /*27b0*/  LOP3.LUT R46, R216.reuse, 0x50, RZ, 0x3c, !PT ;  /* 0x00000050d82e7812 */ /* 0x040fe400078e3cff */
[----:B------:R-:W-:Y:S01]  /*27c0*/  LOP3.LUT R51, R216, 0x70, RZ, 0x3c, !PT ;  /* 0x00000070d8337812 */ /* 0x000fe200078e3cff */
[----:B------:R-:W-:Y:S01]  /*27d0*/  IMAD R228, R228, 0x100, R53 ;  /* 0x00000100e4e47824 */ /* 0x000fe200078e0235 */
[----:B------:R-:W-:Y:S01]  /*27e0*/  LOP3.LUT R221, R222, 0x20, RZ, 0x3c, !PT ;  /* 0x00000020dedd7812 */ /* 0x000fe200078e3cff */
[----:B--2---:R0:W-:Y:S02]  /*27f0*/  STS.U8 [R216+UR7+0x4000], R59 ;  /* 0x0040003bd8007988 */ /* 0x0041e40008000007 */
[----:B0-----:R-:W-:-:S02]  /*2800*/  LOP3.LUT R59, R216, 0x60, RZ, 0x3c, !PT ;  /* 0x00000060d83b7812 */ /* 0x001fc400078e3cff */
[----:B---3--:R-:W-:Y:S04]  /*2810*/  STS.U8 [R216+UR7+0x4800], R67 ;  /* 0x00480043d8007988 */ /* 0x008fe80008000007 */
[----:B-----5:R-:W-:Y:S04]  /*2820*/  STS.U8 [R216+UR7+0x5000], R105 ;  /* 0x00500069d8007988 */ /* 0x020fe80008000007 */
[----:B------:R-:W-:Y:S04]  /*2830*/  STS.U8 [R216+UR7+0x5800], R113 ;  /* 0x00580071d8007988 */ /* 0x000fe80008000007 */
[----:B------:R-:W-:Y:S04]  /*2840*/  STS.U8 [R45+UR7+0x4100], R58 ;  /* 0x0041003a2d007988 */ /* 0x000fe80008000007 */
[----:B------:R-:W-:Y:S04]  /*2850*/  STS.U8 [R45+UR7+0x4900], R66 ;  /* 0x004900422d007988 */ /* 0x000fe80008000007 */
[----:B------:R-:W-:Y:S04]  /*2860*/  STS.U8 [R45+UR7+0x5100], R106 ;  /* 0x0051006a2d007988 */ /* 0x000fe80008000007 */
[----:B----4-:R-:W-:Y:S04]  /*2870*/  STS.U8 [R45+UR7+0x5900], R112 ;  /* 0x005900702d007988 */ /* 0x010fe80008000007 */
[----:B------:R-:W-:Y:S04]  /*2880*/  STS.U8 [R47+UR7+0x4200], R60 ;  /* 0x0042003c2f007988 */ /* 0x000fe80008000007 */
        /* <DEDUP_REMOVED lines=22> */
[----:B------:R-:W-:Y:S01]  /*29f0*/  STS.U8 [R51+UR7+0x5f00], R115 ;  /* 0x005f007333007988 */ /* 0x000fe20008000007 */
[----:B------:R-:W-:Y:S06]  /*2a00*/  BAR.SYNC.DEFER_BLOCKING 0x0 ;  /* 0x0000000000007b1d */ /* 0x000fec0000010000 */
[----:B------:R-:W0:Y:S04]  /*2a10*/  LDSM.16.M88.4 R44, [R228+UR7+0x4000] ;  /* 0x00400007e42c783b */ /* 0x000e280008000200 */
[----:B------:R-:W1:Y:S04]  /*2a20*/  LDSM.16.MT88.4 R116, [R222+UR7] ;  /* 0x00000007de74783b */ /* 0x000e680008004200 */
[----:B------:R-:W2:Y:S04]  /*2a30*/  LDSM.16.MT88.4 R104, [R222+UR7+0x400] ;  /* 0x00040007de68783b */ /* 0x000ea80008004200 */
[----:B------:R-:W3:Y:S04]  /*2a40*/  LDSM.16.MT88.4 R52, [R221+UR7] ;  /* 0x00000007dd34783b */ /* 0x000ee80008004200 */
[----:B------:R-:W4:Y:S04]  /*2a50*/  LDSM.16.MT88.4 R56, [R221+UR7+0x400] ;  /* 0x00040007dd38783b */ /* 0x000f280008004200 */
[----:B------:R-:W5:Y:S04]  /*2a60*/  LDSM.16.MT88.4 R100, [R222+UR7+0x800] ;  /* 0x00080007de64783b */ /* 0x000f680008004200 */
[----:B------:R-:W5:Y:S04]  /*2a70*/  LDSM.16.MT88.4 R60, [R222+UR7+0xc00] ;  /* 0x000c0007de3c783b */ /* 0x000f680008004200 */
[----:B------:R-:W5:Y:S01]  /*2a80*/  LDSM.16.MT88.4 R108, [R221+UR7+0xc00] ;  /* 0x000c0007dd6c783b */ /* 0x000f620008004200 */
[----:B0-----:R-:W-:-:S02]  /*2a90*/  F2FP.F16.E4M3.UNPACK_B R64, R44 ;  /* 0x0000002cff40723e */ /* 0x001fc400020006ff */
[----:B------:R-:W-:Y:S01]  /*2aa0*/  F2FP.F16.E4M3.UNPACK_B R65, R45 ;  /* 0x0000002dff41723e */ /* 0x000fe200020006ff */
[----:B-1----:R-:W-:Y:S02]  /*2ab0*/  IMAD.MOV.U32 R112, RZ, RZ, R116 ;  /* 0x000000ffff707224 */ /* 0x002fe400078e0074 */
[----:B------:R-:W-:Y:S02]  /*2ac0*/  IMAD.MOV.U32 R113, RZ, RZ, R118 ;  /* 0x000000ffff717224 */ /* 0x000fe400078e0076 */
[----:B--2---:R-:W-:Y:S02]  /*2ad0*/  IMAD.MOV.U32 R114, RZ, RZ, R104 ;  /* 0x000000ffff727224 */ /* 0x004fe400078e0068 */
[----:B------:R-:W-:Y:S02]  /*2ae0*/  IMAD.MOV.U32 R115, RZ, RZ, R106 ;  /* 0x000000ffff737224 */ /* 0x000fe400078e006a */
[----:B---3--:R-:W-:Y:S02]  /*2af0*/  IMAD.MOV.U32 R48, RZ, RZ, R52 ;  /* 0x000000ffff307224 */ /* 0x008fe400078e0034 */
[----:B------:R-:W-:-:S02]  /*2b00*/  IMAD.MOV.U32 R49, RZ, RZ, R54 ;  /* 0x000000ffff317224 */ /* 0x000fc400078e0036 */
[----:B----4-:R-:W-:Y:S02]  /*2b10*/  IMAD.MOV.U32 R50, RZ, RZ, R56 ;  /* 0x000000ffff327224 */ /* 0x010fe400078e0038 */
[----:B------:R-:W-:Y:S01]  /*2b20*/  IMAD.MOV.U32 R51, RZ, RZ, R58 ;  /* 0x000000ffff337224 */ /* 0x000fe200078e003a */
[-C--:B------:R-:W-:Y:S08]  /*2b30*/  HMMA.16816.F32 R112, R112, R64.reuse, RZ ;  /* 0x000000407070723c */ /* 0x080ff000000018ff */
[----:B------:R-:W-:Y:S01]  /*2b40*/  HMMA.16816.F32 R48, R48, R64, RZ ;  /* 0x000000403030723c */ /* 0x000fe200000018ff */
[----:B------:R-:W0:Y:S01]  /*2b50*/  LDSM.16.MT88.4 R64, [R221+UR7+0x800] ;  /* 0x00080007dd40783b */ /* 0x000e220008004200 */
[----:B------:R-:W-:Y:S01]  /*2b60*/  IMAD.MOV.U32 R116, RZ, RZ, R117 ;  /* 0x000000ffff747224 */ /* 0x000fe200078e0075 */
[----:B------:R-:W-:Y:S01]  /*2b70*/  F2FP.F16.E4M3.UNPACK_B R44, R44.H1 ;  /* 0x0000002cff2c723e */ /* 0x000fe200030006ff */
[----:B------:R-:W-:Y:S01]  /*2b80*/  IMAD.MOV.U32 R117, RZ, RZ, R119 ;  /* 0x000000ffff757224 */ /* 0x000fe200078e0077 */
[----:B------:R-:W-:Y:S01]  /*2b90*/  F2FP.F16.E4M3.UNPACK_B R45, R45.H1 ;  /* 0x0000002dff2d723e */ /* 0x000fe200030006ff */
[----:B------:R-:W-:-:S02]  /*2ba0*/  IMAD.MOV.U32 R118, RZ, RZ, R105 ;  /* 0x000000ffff767224 */ /* 0x000fc400078e0069 */
[----:B------:R-:W-:Y:S02]  /*2bb0*/  IMAD.MOV.U32 R119, RZ, RZ, R107 ;  /* 0x000000ffff777224 */ /* 0x000fe400078e006b */
[----:B------:R-:W-:Y:S02]  /*2bc0*/  IMAD.MOV.U32 R52, RZ, RZ, R53 ;  /* 0x000000ffff347224 */ /* 0x000fe400078e0035 */
[----:B------:R-:W-:Y:S02]  /*2bd0*/  IMAD.MOV.U32 R53, RZ, RZ, R55 ;  /* 0x000000ffff357224 */ /* 0x000fe400078e0037 */
[----:B------:R-:W-:Y:S01]  /*2be0*/  IMAD.MOV.U32 R54, RZ, RZ, R57 ;  /* 0x000000ffff367224 */ /* 0x000fe200078e0039 */
[-C--:B------:R-:W-:Y:S01]  /*2bf0*/  HMMA.16816.F32 R104, R116, R44.reuse, R112 ;  /* 0x0000002c7468723c */ /* 0x080fe20000001870 */
[----:B------:R-:W-:Y:S01]  /*2c00*/  IMAD.MOV.U32 R55, RZ, RZ, R59 ;  /* 0x000000ffff377224 */ /* 0x000fe200078e003b */
[----:B------:R-:W-:Y:S01]  /*2c10*/  F2FP.F16.E4M3.UNPACK_B R160, R46 ;  /* 0x0000002effa0723e */ /* 0x000fe200020006ff */
[----:B-----5:R-:W-:Y:S01]  /*2c20*/  IMAD.MOV.U32 R112, RZ, RZ, R100 ;  /* 0x000000ffff707224 */ /* 0x020fe200078e0064 */
[----:B------:R-:W-:Y:S01]  /*2c30*/  F2FP.F16.E4M3.UNPACK_B R161, R47 ;  /* 0x0000002fffa1723e */ /* 0x000fe200020006ff */
[----:B------:R-:W-:Y:S01]  /*2c40*/  IMAD.MOV.U32 R113, RZ, RZ, R102 ;  /* 0x000000ffff717224 */ /* 0x000fe200078e0066 */
[----:B------:R-:W-:Y:S01]  /*2c50*/  LOP3.LUT R223, R228, 0x40, RZ, 0x3c, !PT ;  /* 0x00000040e4df7812 */ /* 0x000fe200078e3cff */
[----:B------:R-:W-:Y:S01]  /*2c60*/  IMAD.MOV.U32 R114, RZ, RZ, R60 ;  /* 0x000000ffff727224 */ /* 0x000fe200078e003c */
[----:B------:R-:W-:Y:S01]  /*2c70*/  HMMA.16816.F32 R48, R52, R44, R48 ;  /* 0x0000002c3430723c */ /* 0x000fe20000001830 */
[----:B------:R-:W-:Y:S01]  /*2c80*/  IMAD.MOV.U32 R115, RZ, RZ, R62 ;  /* 0x000000ffff737224 */ /* 0x000fe200078e003e */
[----:B------:R-:W1:Y:S04]  /*2c90*/  LDSM.16.MT88.4 R52, [R222+UR7+0x1000] ;  /* 0x00100007de34783b */ /* 0x000e680008004200 */
[----:B------:R-:W2:Y:S04]  /*2ca0*/  LDSM.16.M88.4 R116, [R223+UR7+0x4000] ;  /* 0x00400007df74783b */ /* 0x000ea80008000200 */
[----:B------:R-:W3:Y:S02]  /*2cb0*/  LDSM.16.MT88.4 R56, [R222+UR7+0x1400] ;  /* 0x00140007de38783b */ /* 0x000ee40008004200 */
[----:B------:R-:W-:Y:S01]  /*2cc0*/  HMMA.16816.F32 R104, R112, R160, R104 ;  /* 0x000000a07068723c */ /* 0x000fe20000001868 */
[----:B------:R-:W-:-:S02]  /*2cd0*/  IMAD.MOV.U32 R114, RZ, RZ, R108 ;  /* 0x000000ffff727224 */ /* 0x000fc400078e006c */
[----:B------:R-:W-:Y:S02]  /*2ce0*/  IMAD.MOV.U32 R115, RZ, RZ, R110 ;  /* 0x000000ffff737224 */ /* 0x000fe400078e006e */
[----:B0-----:R-:W-:Y:S02]  /*2cf0*/  IMAD.MOV.U32 R112, RZ, RZ, R64 ;  /* 0x000000ffff707224 */ /* 0x001fe400078e0040 */
[----:B------:R-:W-:Y:S01]  /*2d00*/  IMAD.MOV.U32 R113, RZ, RZ, R66 ;  /* 0x000000ffff717224 */ /* 0x000fe200078e0042 */
[----:B------:R-:W-:Y:S02]  /*2d10*/  F2FP.F16.E4M3.UNPACK_B R154, R46.H1 ;  /* 0x0000002eff9a723e */ /* 0x000fe400030006ff */
[----:B------:R-:W-:Y:S02]  /*2d20*/  F2FP.F16.E4M3.UNPACK_B R155, R47.H1 ;  /* 0x0000002fff9b723e */ /* 0x000fe400030006ff */
[----:B------:R-:W0:Y:S02]  /*2d30*/  LDSM.16.MT88.4 R44, [R221+UR7+0x1000] ;  /* 0x00100007dd2c783b */ /* 0x000e240008004200 */
[----:B------:R-:W-:Y:S02]  /*2d40*/  HMMA.16816.F32 R112, R112, R160, R48 ;  /* 0x000000a07070723c */ /* 0x000fe40000001830 */
[----:B------:R-:W4:Y:S01]  /*2d50*/  LDSM.16.MT88.4 R48, [R221+UR7+0x1400] ;  /* 0x00140007dd30783b */ /* 0x000f220008004200 */
[----:B------:R-:W-:-:S02]  /*2d60*/  IMAD.MOV.U32 R100, RZ, RZ, R101 ;  /* 0x000000ffff647224 */ /* 0x000fc400078e0065 */
[----:B------:R-:W-:Y:S02]  /*2d70*/  IMAD.MOV.U32 R101, RZ, RZ, R103 ;  /* 0x000000ffff657224 */ /* 0x000fe400078e0067 */
[----:B------:R-:W-:Y:S02]  /*2d80*/  IMAD.MOV.U32 R102, RZ, RZ, R61 ;  /* 0x000000ffff667224 */ /* 0x000fe400078e003d */
[----:B------:R-:W-:Y:S02]  /*2d90*/  IMAD.MOV.U32 R103, RZ, RZ, R63 ;  /* 0x000000ffff677224 */ /* 0x000fe400078e003f */
[----:B------:R-:W-:Y:S02]  /*2da0*/  IMAD.MOV.U32 R64, RZ, RZ, R65 ;  /* 0x000000ffff407224 */ /* 0x000fe400078e0041 */
[----:B------:R-:W-:Y:S02]  /*2db0*/  IMAD.MOV.U32 R65, RZ, RZ, R67 ;  /* 0x000000ffff417224 */ /* 0x000fe400078e0043 */
[----:B------:R-:W-:Y:S01]  /*2dc0*/  IMAD.MOV.U32 R66, RZ, RZ, R109 ;  /* 0x000000ffff427224 */ /* 0x000fe200078e006d */
[----:B------:R-:W-:Y:S01]  /*2dd0*/  HMMA.16816.F32 R60, R100, R154, R104 ;  /* 0x0000009a643c723c */ /* 0x000fe20000001868 */
[----:B------:R-:W-:Y:S01]  /*2de0*/  IMAD.MOV.U32 R67, RZ, RZ, R111 ;  /* 0x000000ffff437224 */ /* 0x000fe200078e006f */
[----:B------:R-:W5:Y:S01]  /*2df0*/  LDSM.16.MT88.4 R104, [R222+UR7+0x1c00] ;  /* 0x001c0007de68783b */ /* 0x000f620008004200 */
[----:B-1----:R-:W-:-:S02]  /*2e00*/  IMAD.MOV.U32 R100, RZ, RZ, R52 ;  /* 0x000000ffff647224 */ /* 0x002fc400078e0034 */
[----:B------:R-:W-:Y:S01]  /*2e10*/  IMAD.MOV.U32 R101, RZ, RZ, R54 ;  /* 0x000000ffff657224 */ /* 0x000fe200078e0036 */
[----:B------:R-:W-:Y:S02]  /*2e20*/  LDSM.16.MT88.4 R108, [R221+UR7+0x1800] ;  /* 0x00180007dd6c783b */ /* 0x000fe40008004200 */
[----:B------:R-:W-:Y:S01]  /*2e30*/  HMMA.16816.F32 R64, R64, R154, R112 ;  /* 0x0000009a4040723c */ /* 0x000fe20000001870 */
[----:B--2---:R-:W-:Y:S01]  /*2e40*/  F2FP.F16.E4M3.UNPACK_B R154, R116 ;  /* 0x00000074ff9a723e */ /* 0x004fe200020006ff */
[----:B---3--:R-:W-:Y:S01]  /*2e50*/  IMAD.MOV.U32 R102, RZ, RZ, R56 ;  /* 0x000000ffff667224 */ /* 0x008fe200078e0038 */
[----:B------:R-:W-:Y:S01]  /*2e60*/  F2FP.F16.E4M3.UNPACK_B R155, R117 ;  /* 0x00000075ff9b723e */ /* 0x000fe200020006ff */
[----:B------:R-:W-:-:S08]  /*2e70*/  IMAD.MOV.U32 R103, RZ, RZ, R58 ;  /* 0x000000ffff677224 */ /* 0x000fd000078e003a */
[----:B------:R-:W-:Y:S01]  /*2e80*/  HMMA.16816.F32 R60, R100, R154, R60 ;  /* 0x0000009a643c723c */ /* 0x000fe2000000183c */
[----:B------:R-:W1:Y:S01]  /*2e90*/  LDSM.16.MT88.4 R100, [R222+UR7+0x1800] ;  /* 0x00180007de64783b */ /* 0x000e620008004200 */
[----:B0-----:R-:W-:Y:S02]  /*2ea0*/  IMAD.MOV.U32 R112, RZ, RZ, R44 ;  /* 0x000000ffff707224 */ /* 0x001fe400078e002c */
[----:B------:R-:W-:Y:S02]  /*2eb0*/  IMAD.MOV.U32 R113, RZ, RZ, R46 ;  /* 0x000000ffff717224 */ /* 0x000fe400078e002e */
[----:B----4-:R-:W-:Y:S02]  /*2ec0*/  IMAD.MOV.U32 R114, RZ, RZ, R48 ;  /* 0x000000ffff727224 */ /* 0x010fe400078e0030 */
[----:B------:R-:W-:-:S07]  /*2ed0*/  IMAD.MOV.U32 R115, RZ, RZ, R50 ;  /* 0x000000ffff737224 */ /* 0x000fce00078e0032 */
[----:B------:R-:W-:Y:S01]  /*2ee0*/  HMMA.16816.F32 R64, R112, R154, R64 ;  /* 0x0000009a7040723c */ /* 0x000fe20000001840 */
[----:B------:R-:W0:Y:S01]  /*2ef0*/  LDSM.16.MT88.4 R112, [R221+UR7+0x1c00] ;  /* 0x001c0007dd70783b */ /* 0x000e220008004200 */
[----:B------:R-:W-:Y:S01]  /*2f00*/  IMAD.MOV.U32 R52, RZ, RZ, R53 ;  /* 0x000000ffff347224 */ /* 0x000fe200078e0035 */
[----:B------:R-:W-:Y:S01]  /*2f10*/  F2FP.F16.E4M3.UNPACK_B R116, R116.H1 ;  /* 0x00000074ff74723e */ /* 0x000fe200030006ff */
[----:B------:R-:W-:Y:S01]  /*2f20*/  IMAD.MOV.U32 R53, RZ, RZ, R55 ;  /* 0x000000ffff357224 */ /* 0x000fe200078e0037 */
[----:B------:R-:W-:Y:S01]  /*2f30*/  F2FP.F16.E4M3.UNPACK_B R117, R117.H1 ;  /* 0x00000075ff75723e */ /* 0x000fe200030006ff */
[----:B------:R-:W-:Y:S02]  /*2f40*/  IMAD.MOV.U32 R54, RZ, RZ, R57 ;  /* 0x000000ffff367224 */ /* 0x000fe400078e0039 */
[----:B------:R-:W-:Y:S02]  /*2f50*/  IMAD.MOV.U32 R55, RZ, RZ, R59 ;  /* 0x000000ffff377224 */ /* 0x000fe400078e003b */
[----:B------:R-:W-:Y:S01]  /*2f60*/  IMAD.MOV.U32 R44, RZ, RZ, R45 ;  /* 0x000000ffff2c7224 */ /* 0x000fe200078e002d */
[----:B------:R-:W-:Y:S01]  /*2f70*/  F2FP.F16.E4M3.UNPACK_B R160, R118 ;  /* 0x00000076ffa0723e */ /* 0x000fe200020006ff */
[----:B------:R-:W-:Y:S01]  /*2f80*/  IMAD.MOV.U32 R45, RZ, RZ, R47 ;  /* 0x000000ffff2d7224 */ /* 0x000fe200078e002f */
[----:B------:R-:W-:Y:S01]  /*2f90*/  F2FP.F16.E4M3.UNPACK_B R161, R119 ;  /* 0x00000077ffa1723e */ /* 0x000fe200020006ff */
[----:B------:R-:W-:Y:S01]  /*2fa0*/  IMAD.MOV.U32 R46, RZ, RZ, R49 ;  /* 0x000000ffff2e7224 */ /* 0x000fe200078e0031 */
[-C--:B------:R-:W-:Y:S01]  /*2fb0*/  HMMA.16816.F32 R60, R52, R116.reuse, R60 ;  /* 0x00000074343c723c */ /* 0x080fe2000000183c */
[----:B------:R-:W-:Y:S01]  /*2fc0*/  IMAD.MOV.U32 R47, RZ, RZ, R51 ;  /* 0x000000ffff2f7224 */ /* 0x000fe200078e0033 */
[----:B------:R-:W2:Y:S04]  /*2fd0*/  LDSM.16.MT88.4 R52, [R222+UR7+0x2000] ;  /* 0x00200007de34783b */ /* 0x000ea80008004200 */
[----:B------:R-:W3:Y:S02]  /*2fe0*/  LDSM.16.M88.4 R48, [R228+UR7+0x4080] ;  /* 0x00408007e430783b */ /* 0x000ee40008000200 */
[----:B------:R-:W-:Y:S01]  /*2ff0*/  HMMA.16816.F32 R44, R44, R116, R64 ;  /* 0x000000742c2c723c */ /* 0x000fe20000001840 */
[----:B-----5:R-:W-:Y:S01]  /*3000*/  IMAD.MOV.U32 R66, RZ, RZ, R104 ;  /* 0x000000ffff427224 */ /* 0x020fe200078e0068 */
[----:B------:R-:W4:Y:S01]  /*3010*/  LDSM.16.MT88.4 R56, [R222+UR7+0x2400] ;  /* 0x00240007de38783b */ /* 0x000f220008004200 */
[----:B-1----:R-:W-:-:S02]  /*3020*/  IMAD.MOV.U32 R64, RZ, RZ, R100 ;  /* 0x000000ffff407224 */ /* 0x002fc400078e0064 */
[----:B------:R-:W-:Y:S02]  /*3030*/  IMAD.MOV.U32 R65, RZ, RZ, R102 ;  /* 0x000000ffff417224 */ /* 0x000fe400078e0066 */
[----:B------:R-:W-:-:S07]  /*3040*/  IMAD.MOV.U32 R67, RZ, RZ, R106 ;  /* 0x000000ffff437224 */ /* 0x000fce00078e006a */
[----:B------:R-:W-:Y:S01]  /*3050*/  HMMA.16816.F32 R60, R64, R160, R60 ;  /* 0x000000a0403c723c */ /* 0x000fe2000000183c */
[----:B------:R-:W-:Y:S02]  /*3060*/  IMAD.MOV.U32 R64, RZ, RZ, R108 ;  /* 0x000000ffff407224 */ /* 0x000fe400078e006c */
[----:B------:R-:W-:Y:S02]  /*3070*/  IMAD.MOV.U32 R65, RZ, RZ, R110 ;  /* 0x000000ffff417224 */ /* 0x000fe400078e006e */
[----:B0-----:R-:W-:Y:S02]  /*3080*/  IMAD.MOV.U32 R66, RZ, RZ, R112 ;  /* 0x000000ffff427224 */ /* 0x001fe400078e0070 */
[----:B------:R-:W-:Y:S01]  /*3090*/  IMAD.MOV.U32 R67, RZ, RZ, R114 ;  /* 0x000000ffff437224 */ /* 0x000fe200078e0072 */
[----:B------:R-:W-:Y:S02]  /*30a0*/  F2FP.F16.E4M3.UNPACK_B R154, R118.H1 ;  /* 0x00000076ff9a723e */ /* 0x000fe400030006ff */
[----:B------:R-:W-:-:S02]  /*30b0*/  F2FP.F16.E4M3.UNPACK_B R155, R119.H1 ;  /* 0x00000077ff9b723e */ /* 0x000fc400030006ff */
[----:B------:R-:W0:Y:S02]  /*30c0*/  LDSM.16.MT88.4 R116, [R221+UR7+0x2000] ;  /* 0x00200007dd74783b */ /* 0x000e240008004200 */
[----:B------:R-:W-:Y:S02]  /*30d0*/  HMMA.16816.F32 R64, R64, R160, R44 ;  /* 0x000000a04040723c */ /* 0x000fe4000000182c */
[----:B------:R-:W1:Y:S01]  /*30e0*/  LDSM.16.MT88.4 R44, [R221+UR7+0x2400] ;  /* 0x00240007dd2c783b */ /* 0x000e620008004200 */
[----:B------:R-:W-:Y:S02]  /*30f0*/  IMAD.MOV.U32 R100, RZ, RZ, R101 ;  /* 0x000000ffff647224 */ /* 0x000fe400078e0065 */
[----:B------:R-:W-:Y:S02]  /*3100*/  IMAD.MOV.U32 R101, RZ, RZ, R103 ;  /* 0x000000ffff657224 */ /* 0x000fe400078e0067 */
[----:B------:R-:W-:Y:S02]  /*3110*/  IMAD.MOV.U32 R102, RZ, RZ, R105 ;  /* 0x000000ffff667224 */ /* 0x000fe400078e0069 */
[----:B------:R-:W-:-:S02]  /*3120*/  IMAD.MOV.U32 R103, RZ, RZ, R107 ;  /* 0x000000ffff677224 */ /* 0x000fc400078e006b */
[----:B------:R-:W-:Y:S02]  /*3130*/  IMAD.MOV.U32 R108, RZ, RZ, R109 ;  /* 0x000000ffff6c7224 */ /* 0x000fe400078e006d */
[----:B------:R-:W-:Y:S02]  /*3140*/  IMAD.MOV.U32 R109, RZ, RZ, R111 ;  /* 0x000000ffff6d7224 */ /* 0x000fe400078e006f */
[----:B------:R-:W-:Y:S01]  /*3150*/  IMAD.MOV.U32 R110, RZ, RZ, R113 ;  /* 0x000000ffff6e7224 */ /* 0x000fe200078e0071 */
[----:B------:R-:W-:Y:S01]  /*3160*/  HMMA.16816.F32 R60, R100, R154, R60 ;  /* 0x0000009a643c723c */ /* 0x000fe2000000183c */
[----:B------:R-:W-:Y:S01]  /*3170*/  IMAD.MOV.U32 R111, RZ, RZ, R115 ;  /* 0x000000ffff6f7224 */ /* 0x000fe200078e0073 */
[----:B------:R-:W-:Y:S01]  /*3180*/  LDSM.16.MT88.4 R100, [R221+UR7+0x2800] ;  /* 0x00280007dd64783b */ /* 0x000fe20008004200 */
[----:B--2---:R-:W-:-:S05]  /*3190*/  IMAD.MOV.U32 R112, RZ, RZ, R52 ;  /* 0x000000ffff707224 */ /* 0x004fca00078e0034 */
[----:B------:R-:W-:Y:S01]  /*31a0*/  HMMA.16816.F32 R108, R108, R154, R64 ;  /* 0x0000009a6c6c723c */ /* 0x000fe20000001840 */
[----:B---3--:R-:W-:Y:S01]  /*31b0*/  F2FP.F16.E4M3.UNPACK_B R154, R48 ;  /* 0x00000030ff9a723e */ /* 0x008fe200020006ff */
[----:B------:R-:W-:Y:S01]  /*31c0*/  IMAD.MOV.U32 R113, RZ, RZ, R54 ;  /* 0x000000ffff717224 */ /* 0x000fe200078e0036 */
[----:B------:R-:W-:Y:S01]  /*31d0*/  F2FP.F16.E4M3.UNPACK_B R155, R49 ;  /* 0x00000031ff9b723e */ /* 0x000fe200020006ff */
[----:B----4-:R-:W-:Y:S01]  /*31e0*/  IMAD.MOV.U32 R114, RZ, RZ, R56 ;  /* 0x000000ffff727224 */ /* 0x010fe200078e0038 */
[----:B------:R-:W2:Y:S01]  /*31f0*/  LDSM.16.MT88.4 R64, [R222+UR7+0x2800] ;  /* 0x00280007de40783b */ /* 0x000ea20008004200 */
[----:B------:R-:W-:-:S07]  /*3200*/  IMAD.MOV.U32 R115, RZ, RZ, R58 ;  /* 0x000000ffff737224 */ /* 0x000fce00078e003a */
[----:B------:R-:W-:Y:S01]  /*3210*/  HMMA.16816.F32 R112, R112, R154, R60 ;  /* 0x0000009a7070723c */ /* 0x000fe2000000183c */
[----:B------:R-:W3:Y:S01]  /*3220*/  LDSM.16.MT88.4 R60, [R222+UR7+0x2c00] ;  /* 0x002c0007de3c783b */ /* 0x000ee20008004200 */
[----:B0-----:R-:W-:Y:S02]  /*3230*/  IMAD.MOV.U32 R104, RZ, RZ, R116 ;  /* 0x000000ffff687224 */ /* 0x001fe400078e0074 */
[----:B------:R-:W-:Y:S02]  /*3240*/  IMAD.MOV.U32 R105, RZ, RZ, R118 ;  /* 0x000000ffff697224 */ /* 0x000fe400078e0076 */
[----:B-1----:R-:W-:Y:S02]  /*3250*/  IMAD.MOV.U32 R106, RZ, RZ, R44 ;  /* 0x000000ffff6a7224 */ /* 0x002fe400078e002c */
        /* <DEDUP_REMOVED lines=9> */
[----:B------:R-:W-:-:S02]  /*32f0*/  IMAD.MOV.U32 R56, RZ, RZ, R117 ;  /* 0x000000ffff387224 */ /* 0x000fc400078e0075 */
[----:B------:R-:W-:Y:S02]  /*3300*/  IMAD.MOV.U32 R57, RZ, RZ, R119 ;  /* 0x000000ffff397224 */ /* 0x000fe400078e0077 */
[----:B------:R-:W-:Y:S01]  /*3310*/  IMAD.MOV.U32 R58, RZ, RZ, R45 ;  /* 0x000000ffff3a7224 */ /* 0x000fe200078e002d */
[-C--:B------:R-:W-:Y:S01]  /*3320*/  HMMA.16816.F32 R52, R52, R48.reuse, R112 ;  /* 0x000000303434723c */ /* 0x080fe20000001870 */
[----:B------:R-:W-:Y:S01]  /*3330*/  IMAD.MOV.U32 R59, RZ, RZ, R47 ;  /* 0x000000ffff3b7224 */ /* 0x000fe200078e002f */
[----:B------:R-:W-:Y:S01]  /*3340*/  F2FP.F16.E4M3.UNPACK_B R160, R50 ;  /* 0x00000032ffa0723e */ /* 0x000fe200020006ff */
[----:B--2---:R-:W-:Y:S01]  /*3350*/  IMAD.MOV.U32 R116, RZ, RZ, R64 ;  /* 0x000000ffff747224 */ /* 0x004fe200078e0040 */
[----:B------:R-:W-:Y:S01]  /*3360*/  F2FP.F16.E4M3.UNPACK_B R161, R51 ;  /* 0x00000033ffa1723e */ /* 0x000fe200020006ff */
[----:B------:R-:W-:Y:S01]  /*3370*/  IMAD.MOV.U32 R117, RZ, RZ, R66 ;  /* 0x000000ffff757224 */ /* 0x000fe200078e0042 */
[----:B------:R-:W-:Y:S02]  /*3380*/  LDSM.16.MT88.4 R44, [R222+UR7+0x3000] ;  /* 0x00300007de2c783b */ /* 0x000fe40008004200 */
[----:B------:R-:W-:Y:S02]  /*3390*/  HMMA.16816.F32 R108, R56, R48, R108 ;  /* 0x00000030386c723c */ /* 0x000fe4000000186c */
[----:B------:R-:W1:Y:S01]  /*33a0*/  LDSM.16.M88.4 R56, [R223+UR7+0x4080] ;  /* 0x00408007df38783b */ /* 0x000e620008000200 */
[----:B---3--:R-:W-:-:S02]  /*33b0*/  IMAD.MOV.U32 R118, RZ, RZ, R60 ;  /* 0x000000ffff767224 */ /* 0x008fc400078e003c */
[----:B------:R-:W-:Y:S01]  /*33c0*/  IMAD.MOV.U32 R119, RZ, RZ, R62 ;  /* 0x000000ffff777224 */ /* 0x000fe200078e003e */
[----:B------:R-:W2:Y:S06]  /*33d0*/  LDSM.16.MT88.4 R112, [R222+UR7+0x3400] ;  /* 0x00340007de70783b */ /* 0x000eac0008004200 */
[----:B------:R-:W-:Y:S01]  /*33e0*/  HMMA.16816.F32 R52, R116, R160, R52 ;  /* 0x000000a07434723c */ /* 0x000fe20000001834 */
[----:B------:R-:W-:Y:S02]  /*33f0*/  IMAD.MOV.U32 R116, RZ, RZ, R100 ;  /* 0x000000ffff747224 */ /* 0x000fe400078e0064 */
[----:B------:R-:W-:-:S02]  /*3400*/  IMAD.MOV.U32 R117, RZ, RZ, R102 ;  /* 0x000000ffff757224 */ /* 0x000fc400078e0066 */
[----:B0-----:R-:W-:Y:S02]  /*3410*/  IMAD.MOV.U32 R118, RZ, RZ, R104 ;  /* 0x000000ffff767224 */ /* 0x001fe400078e0068 */
[----:B------:R-:W-:Y:S01]  /*3420*/  IMAD.MOV.U32 R119, RZ, RZ, R106 ;  /* 0x000000ffff777224 */ /* 0x000fe200078e006a */
[----:B------:R-:W-:Y:S02]  /*3430*/  F2FP.F16.E4M3.UNPACK_B R154, R50.H1 ;  /* 0x00000032ff9a723e */ /* 0x000fe400030006ff */
[----:B------:R-:W-:Y:S02]  /*3440*/  F2FP.F16.E4M3.UNPACK_B R155, R51.H1 ;  /* 0x00000033ff9b723e */ /* 0x000fe400030006ff */
[----:B------:R-:W0:Y:S02]  /*3450*/  LDSM.16.MT88.4 R48, [R221+UR7+0x3000] ;  /* 0x00300007dd30783b */ /* 0x000e240008004200 */
[----:B------:R-:W-:Y:S02]  /*3460*/  HMMA.16816.F32 R116, R116, R160, R108 ;  /* 0x000000a07474723c */ /* 0x000fe4000000186c */
[----:B------:R-:W3:Y:S01]  /*3470*/  LDSM.16.MT88.4 R108, [R221+UR7+0x3400] ;  /* 0x00340007dd6c783b */ /* 0x000ee20008004200 */
[----:B------:R-:W-:-:S02]  /*3480*/  IMAD.MOV.U32 R64, RZ, RZ, R65 ;  /* 0x000000ffff407224 */ /* 0x000fc400078e0041 */
[----:B------:R-:W-:Y:S02]  /*3490*/  IMAD.MOV.U32 R65, RZ, RZ, R67 ;  /* 0x000000ffff417224 */ /* 0x000fe400078e0043 */
[----:B------:R-:W-:Y:S02]  /*34a0*/  IMAD.MOV.U32 R66, RZ, RZ, R61 ;  /* 0x000000ffff427224 */ /* 0x000fe400078e003d */
[----:B------:R-:W-:Y:S02]  /*34b0*/  IMAD.MOV.U32 R67, RZ, RZ, R63 ;  /* 0x000000ffff437224 */ /* 0x000fe400078e003f */
[----:B------:R-:W-:Y:S02]  /*34c0*/  IMAD.MOV.U32 R60, RZ, RZ, R101 ;  /* 0x000000ffff3c7224 */ /* 0x000fe400078e0065 */
[----:B------:R-:W-:Y:S02]  /*34d0*/  IMAD.MOV.U32 R61, RZ, RZ, R103 ;  /* 0x000000ffff3d7224 */ /* 0x000fe400078e0067 */
[----:B------:R-:W-:Y:S01]  /*34e0*/  IMAD.MOV.U32 R62, RZ, RZ, R105 ;  /* 0x000000ffff3e7224 */ /* 0x000fe200078e0069 */
[-C--:B------:R-:W-:Y:S01]  /*34f0*/  HMMA.16816.F32 R52, R64, R154.reuse, R52 ;  /* 0x0000009a4034723c */ /* 0x080fe20000001834 */
[----:B------:R-:W-:Y:S01]  /*3500*/  IMAD.MOV.U32 R63, RZ, RZ, R107 ;  /* 0x000000ffff3f7224 */ /* 0x000fe200078e006b */
[----:B------:R-:W4:Y:S04]  /*3510*/  LDSM.16.MT88.4 R64, [R222+UR7+0x3c00] ;  /* 0x003c0007de40783b */ /* 0x000f280008004200 */
[----:B------:R-:W-:Y:S02]  /*3520*/  LDSM.16.MT88.4 R100, [R221+UR7+0x3800] ;  /* 0x00380007dd64783b */ /* 0x000fe40008004200 */
[----:B------:R-:W-:Y:S01]  /*3530*/  HMMA.16816.F32 R104, R60, R154, R116 ;  /* 0x0000009a3c68723c */ /* 0x000fe20000001874 */
[----:B-1----:R-:W-:Y:S01]  /*3540*/  F2FP.F16.E4M3.UNPACK_B R154, R56 ;  /* 0x00000038ff9a723e */ /* 0x002fe200020006ff */
[----:B------:R-:W-:Y:S01]  /*3550*/  IMAD.MOV.U32 R60, RZ, RZ, R44 ;  /* 0x000000ffff3c7224 */ /* 0x000fe200078e002c */
[----:B------:R-:W-:Y:S01]  /*3560*/  F2FP.F16.E4M3.UNPACK_B R155, R57 ;  /* 0x00000039ff9b723e */ /* 0x000fe200020006ff */
[----:B------:R-:W-:-:S02]  /*3570*/  IMAD.MOV.U32 R61, RZ, RZ, R46 ;  /* 0x000000ffff3d7224 */ /* 0x000fc400078e002e */
[----:B--2---:R-:W-:Y:S02]  /*3580*/  IMAD.MOV.U32 R62, RZ, RZ, R112 ;  /* 0x000000ffff3e7224 */ /* 0x004fe400078e0070 */
[----:B------:R-:W-:Y:S02]  /*3590*/  IMAD.MOV.U32 R63, RZ, RZ, R114 ;  /* 0x000000ffff3f7224 */ /* 0x000fe400078e0072 */
[----:B0-----:R-:W-:-:S05]  /*35a0*/  IMAD.MOV.U32 R116, RZ, RZ, R48 ;  /* 0x000000ffff747224 */ /* 0x001fca00078e0030 */
[----:B------:R-:W-:Y:S01]  /*35b0*/  HMMA.16816.F32 R52, R60, R154, R52 ;  /* 0x0000009a3c34723c */ /* 0x000fe20000001834 */
[----:B------:R-:W0:Y:S01]  /*35c0*/  LDSM.16.MT88.4 R60, [R222+UR7+0x3800] ;  /* 0x00380007de3c783b */ /* 0x000e220008004200 */
[----:B------:R-:W-:Y:S02]  /*35d0*/  IMAD.MOV.U32 R117, RZ, RZ, R50 ;  /* 0x000000ffff757224 */ /* 0x000fe400078e0032 */
[----:B---3--:R-:W-:Y:S02]  /*35e0*/  IMAD.MOV.U32 R118, RZ, RZ, R108 ;  /* 0x000000ffff767224 */ /* 0x008fe400078e006c */
[----:B------:R-:W-:-:S07]  /*35f0*/  IMAD.MOV.U32 R119, RZ, RZ, R110 ;  /* 0x000000ffff777224 */ /* 0x000fce00078e006e */
[----:B------:R-:W-:Y:S01]  /*3600*/  HMMA.16816.F32 R104, R116, R154, R104 ;  /* 0x0000009a7468723c */ /* 0x000fe20000001868 */
[----:B------:R-:W1:Y:S01]  /*3610*/  LDSM.16.MT88.4 R116, [R221+UR7+0x3c00] ;  /* 0x003c0007dd74783b */ /* 0x000e620008004200 */
        /* <DEDUP_REMOVED lines=9> */
[----:B------:R-:W-:Y:S01]  /*36b0*/  HMMA.16816.F32 R44, R44, R56, R52 ;  /* 0x000000382c2c723c */ /* 0x000fe20000001834 */
[----:B------:R-:W-:Y:S02]  /*36c0*/  IMAD.MOV.U32 R51, RZ, RZ, R111 ;  /* 0x000000ffff337224 */ /* 0x000fe400078e006f */
[----:B----4-:R-:W-:-:S05]  /*36d0*/  IMAD.MOV.U32 R54, RZ, RZ, R64 ;  /* 0x000000ffff367224 */ /* 0x010fca00078e0040 */
[----:B------:R-:W-:Y:S01]  /*36e0*/  HMMA.16816.F32 R48, R48, R56, R104 ;  /* 0x000000383030723c */ /* 0x000fe20000001868 */
[----:B------:R-:W-:Y:S01]  /*36f0*/  F2FP.F16.E4M3.UNPACK_B R56, R58 ;  /* 0x0000003aff38723e */ /* 0x000fe200020006ff */
[----:B------:R-:W-:Y:S01]  /*3700*/  IMAD.MOV.U32 R55, RZ, RZ, R66 ;  /* 0x000000ffff377224 */ /* 0x000fe200078e0042 */
[----:B------:R-:W-:Y:S01]  /*3710*/  F2FP.F16.E4M3.UNPACK_B R57, R59 ;  /* 0x0000003bff39723e */ /* 0x000fe200020006ff */
[----:B0-----:R-:W-:Y:S02]  /*3720*/  IMAD.MOV.U32 R52, RZ, RZ, R60 ;  /* 0x000000ffff347224 */ /* 0x001fe400078e003c */
[----:B------:R-:W-:-:S07]  /*3730*/  IMAD.MOV.U32 R53, RZ, RZ, R62 ;  /* 0x000000ffff357224 */ /* 0x000fce00078e003e */
[----:B------:R-:W-:Y:S01]  /*3740*/  HMMA.16816.F32 R44, R52, R56, R44 ;  /* 0x00000038342c723c */ /* 0x000fe2000000182c */
[----:B------:R-:W-:Y:S02]  /*3750*/  IMAD.MOV.U32 R52, RZ, RZ, R100 ;  /* 0x000000ffff347224 */ /* 0x000fe400078e0064 */
[----:B------:R-:W-:Y:S02]  /*3760*/  IMAD.MOV.U32 R53, RZ, RZ, R102 ;  /* 0x000000ffff357224 */ /* 0x000fe400078e0066 */
[----:B-1----:R-:W-:Y:S02]  /*3770*/  IMAD.MOV.U32 R54, RZ, RZ, R116 ;  /* 0x000000ffff367224 */ /* 0x002fe400078e0074 */
[----:B------:R-:W-:-:S07]  /*3780*/  IMAD.MOV.U32 R55, RZ, RZ, R118 ;  /* 0x000000ffff377224 */ /* 0x000fce00078e0076 */
[----:B------:R-:W-:Y:S01]  /*3790*/  HMMA.16816.F32 R48, R52, R56, R48 ;  /* 0x000000383430723c */ /* 0x000fe20000001830 */
[----:B------:R-:W-:Y:S01]  /*37a0*/  F2FP.F16.E4M3.UNPACK_B R104, R58.H1 ;  /* 0x0000003aff68723e */ /* 0x000fe200030006ff */
[----:B------:R-:W-:Y:S01]  /*37b0*/  IMAD.MOV.U32 R52, RZ, RZ, R61 ;  /* 0x000000ffff347224 */ /* 0x000fe200078e003d */
[----:B------:R-:W-:Y:S01]  /*37c0*/  F2FP.F16.E4M3.UNPACK_B R105, R59.H1 ;  /* 0x0000003bff69723e */ /* 0x000fe200030006ff */
[----:B------:R-:W-:Y:S02]  /*37d0*/  IMAD.MOV.U32 R53, RZ, RZ, R63 ;  /* 0x000000ffff357224 */ /* 0x000fe400078e003f */
[----:B------:R-:W-:Y:S02]  /*37e0*/  IMAD.MOV.U32 R54, RZ, RZ, R65 ;  /* 0x000000ffff367224 */ /* 0x000fe400078e0041 */
[----:B------:R-:W-:Y:S02]  /*37f0*/  IMAD.MOV.U32 R55, RZ, RZ, R67 ;  /* 0x000000ffff377224 */ /* 0x000fe400078e0043 */
[----:B------:R-:W-:-:S02]  /*3800*/  IMAD.MOV.U32 R56, RZ, RZ, R101 ;  /* 0x000000ffff387224 */ /* 0x000fc400078e0065 */
[----:B------:R-:W-:Y:S02]  /*3810*/  IMAD.MOV.U32 R57, RZ, RZ, R103 ;  /* 0x000000ffff397224 */ /* 0x000fe400078e0067 */
[----:B------:R-:W-:Y:S02]  /*3820*/  IMAD.MOV.U32 R58, RZ, RZ, R117 ;  /* 0x000000ffff3a7224 */ /* 0x000fe400078e0075 */
[----:B------:R-:W-:Y:S01]  /*3830*/  IMAD.MOV.U32 R59, RZ, RZ, R119 ;  /* 0x000000ffff3b7224 */ /* 0x000fe200078e0077 */
[-C--:B------:R-:W-:Y:S08]  /*3840*/  HMMA.16816.F32 R44, R52, R104.reuse, R44 ;  /* 0x00000068342c723c */ /* 0x080ff0000000182c */
[----:B------:R-:W-:Y:S11]  /*3850*/  HMMA.16816.F32 R48, R56, R104, R48 ;  /* 0x000000683830723c */ /* 0x000ff60000001830 */
[----:B------:R-:W-:Y:S01]  /*3860*/  FMUL R52, R44, UR10 ;  /* 0x0000000a2c347c20 */ /* 0x000fe20008400000 */
[----:B------:R-:W-:Y:S01]  /*3870*/  FMUL R53, R45, UR10 ;  /* 0x0000000a2d357c20 */ /* 0x000fe20008400000 */
[----:B------:R-:W-:Y:S01]  /*3880*/  FMUL R54, R46, UR10 ;  /* 0x0000000a2e367c20 */ /* 0x000fe20008400000 */
[----:B------:R-:W-:-:S05]  /*3890*/  FMUL R55, R47, UR10 ;  /* 0x0000000a2f377c20 */ /* 0x000fca0008400000 */
[----:B------:R-:W-:Y:S01]  /*38a0*/  FMUL R56, R48, UR10 ;  /* 0x0000000a30387c20 */ /* 0x000fe20008400000 */
[----:B------:R-:W-:Y:S01]  /*38b0*/  FMUL R57, R49, UR10 ;  /* 0x0000000a31397c20 */ /* 0x000fe20008400000 */
[----:B------:R-:W-:Y:S01]  /*38c0*/  FMUL R58, R50, UR10 ;  /* 0x0000000a323a7c20 */ /* 0x000fe20008400000 */
[----:B------:R-:W-:Y:S01]  /*38d0*/  FMUL R59, R51, UR10 ;  /* 0x0000000a333b7c20 */ /* 0x000fe20008400000 */
[----:B------:R-:W-:Y:S02]  /*38e0*/  FMNMX R52, R52, R53, !PT ;  /* 0x0000003534347209 */ /* 0x000fe40007800000 */
[----:B------:R-:W-:Y:S02]  /*38f0*/  FMNMX R54, R54, R55, !PT ;  /* 0x0000003736367209 */ /* 0x000fe40007800000 */
[----:B------:R-:W-:Y:S02]  /*3900*/  FMNMX R56, R56, R57, !PT ;  /* 0x0000003938387209 */ /* 0x000fe40007800000 */
[----:B------:R-:W-:Y:S01]  /*3910*/  FMNMX R59, R58, R59, !PT ;  /* 0x0000003b3a3b7209 */ /* 0x000fe20007800000 */
[----:B------:R-:W0:Y:S04]  /*3920*/  SHFL.BFLY PT, R53, R52, 0x2, 0x1f ;  /* 0x0c401f0034357f89 */ /* 0x000e2800000e0000 */
[----:B------:R-:W1:Y:S04]  /*3930*/  SHFL.BFLY PT, R57, R54, 0x2, 0x1f ;  /* 0x0c401f0036397f89 */ /* 0x000e6800000e0000 */
[----:B------:R-:W2:Y:S04]  /*3940*/  SHFL.BFLY PT, R61, R56, 0x2, 0x1f ;  /* 0x0c401f00383d7f89 */ /* 0x000ea800000e0000 */
[----:B------:R-:W3:Y:S01]  /*3950*/  SHFL.BFLY PT, R60, R59, 0x2, 0x1f ;  /* 0x0c401f003b3c7f89 */ /* 0x000ee200000e0000 */
[----:B------:R-:W4:Y:S01]  /*3960*/  S2R R58, SR_TID.X ;  /* 0x00000000003a7919 */ /* 0x000f220000002100 */
[----:B0-----:R-:W-:-:S02]  /*3970*/  FMNMX R55, R52, R53, !PT ;  /* 0x0000003534377209 */ /* 0x001fc40007800000 */
[----:B-1----:R-:W-:Y:S02]  /*3980*/  FMNMX R57, R54, R57, !PT ;  /* 0x0000003936397209 */ /* 0x002fe40007800000 */
[----:B--2---:R-:W-:Y:S02]  /*3990*/  FMNMX R61, R56, R61, !PT ;  /* 0x0000003d383d7209 */ /* 0x004fe40007800000 */
[----:B---3--:R-:W-:Y:S01]  /*39a0*/  FMNMX R63, R59, R60, !PT ;  /* 0x0000003c3b3f7209 */ /* 0x008fe20007800000 */
[----:B------:R-:W0:Y:S04]  /*39b0*/  SHFL.BFLY PT, R62, R55, 0x1, 0x1f ;  /* 0x0c201f00373e7f89 */ /* 0x000e2800000e0000 */
[----:B------:R-:W1:Y:S04]  /*39c0*/  SHFL.BFLY PT, R64, R57, 0x1, 0x1f ;  /* 0x0c201f0039407f89 */ /* 0x000e6800000e0000 */
[----:B------:R-:W2:Y:S04]  /*39d0*/  SHFL.BFLY PT, R52, R61, 0x1, 0x1f ;  /* 0x0c201f003d347f89 */ /* 0x000ea800000e0000 */
[----:B------:R-:W3:Y:S01]  /*39e0*/  SHFL.BFLY PT, R66, R63, 0x1, 0x1f ;  /* 0x0c201f003f427f89 */ /* 0x000ee200000e0000 */
[----:B----4-:R-:W-:-:S02]  /*39f0*/  LOP3.LUT R60, R58, 0x1c, RZ, 0xc0, !PT ;  /* 0x0000001c3a3c7812 */ /* 0x010fc400078ec0ff */
[----:B------:R-:W-:Y:S02]  /*3a00*/  SHF.R.U32.HI R53, RZ, 0x3, R58 ;  /* 0x00000003ff357819 */ /* 0x000fe4000001163a */
[----:B------:R-:W-:Y:S01]  /*3a10*/  LEA R60, R60, UR7, 0x2 ;  /* 0x000000073c3c7c11 */ /* 0x000fe2000f8e10ff */
[----:B------:R-:W-:Y:S01]  /*3a20*/  BAR.SYNC.DEFER_BLOCKING 0x0 ;  /* 0x0000000000007b1d */ /* 0x000fe20000010000 */
[----:B------:R-:W-:Y:S02]  /*3a30*/  LOP3.LUT R53, R53, 0xc, RZ, 0xc0, !PT ;  /* 0x0000000c35357812 */ /* 0x000fe400078ec0ff */
[----:B0-----:R-:W-:-:S03]  /*3a40*/  FMNMX R62, R55, R62, !PT ;  /* 0x0000003e373e7209 */ /* 0x001fc60007800000 */
[----:B------:R-:W-:Y:S01]  /*3a50*/  IMAD.IADD R53, R60, 0x1, R53 ;  /* 0x000000013c357824 */ /* 0x000fe200078e0235 */
[----:B-1----:R-:W-:Y:S02]  /*3a60*/  FMNMX R64, R57, R64, !PT ;  /* 0x0000004039407209 */ /* 0x002fe40007800000 */
[----:B--2---:R-:W-:Y:S02]  /*3a70*/  FMNMX R54, R61, R52, !PT ;  /* 0x000000343d367209 */ /* 0x004fe40007800000 */
[----:B---3--:R-:W-:Y:S01]  /*3a80*/  FMNMX R66, R63, R66, !PT ;  /* 0x000000423f427209 */ /* 0x008fe20007800000 */
[----:B------:R-:W-:Y:S04]  /*3a90*/  @P0 STS [R53+0x4000], R62 ;  /* 0x0040003e35000388 */ /* 0x000fe80000000800 */
[----:B------:R-:W-:Y:S04]  /*3aa0*/  @P0 STS [R53+0x4080], R64 ;  /* 0x0040804035000388 */ /* 0x000fe80000000800 */
[----:B------:R-:W-:Y:S04]  /*3ab0*/  @P0 STS [R53+0x4100], R54 ;  /* 0x0041003635000388 */ /* 0x000fe80000000800 */
[----:B------:R-:W-:Y:S01]  /*3ac0*/  @P0 STS [R53+0x4180], R66 ;  /* 0x0041804235000388 */ /* 0x000fe20000000800 */
[----:B------:R-:W-:Y:S01]  /*3ad0*/  LEA R52, R216, UR7, 0x2 ;  /* 0x00000007d8347c11 */ /* 0x000fe2000f8e10ff */
[----:B------:R-:W-:Y:S06]  /*3ae0*/  BAR.SYNC.DEFER_BLOCKING 0x0 ;  /* 0x0000000000007b1d */ /* 0x000fec0000010000 */
[----:B------:R-:W0:Y:S04]  /*3af0*/  @!P2 LDS R214, [R52+0x4000] ;  /* 0x0040000034d6a984 */ /* 0x000e280000000800 */
[----:B0-----:R-:W0:Y:S02]  /*3b00*/  SHFL.BFLY PT, R55, R214, 0x2, 0x1f ;  /* 0x0c401f00d6377f89 */ /* 0x001e2400000e0000 */
[----:B0-----:R-:W-:-:S05]  /*3b10*/  FMNMX R55, R214, R55, !PT ;  /* 0x00000037d6377209 */ /* 0x001fca0007800000 */
[----:B------:R-:W0:Y:S02]  /*3b20*/  SHFL.BFLY PT, R56, R55, 0x1, 0x1f ;  /* 0x0c201f0037387f89 */ /* 0x000e2400000e0000 */
[----:B0-----:R-:W-:-:S05]  /*3b30*/  FMNMX R57, R55, R56, !PT ;  /* 0x0000003837397209 */ /* 0x001fca0007800000 */
[----:B------:R-:W-:Y:S01]  /*3b40*/  @P0 STS [R52+0x4000], R57 ;  /* 0x0040003934000388 */ /* 0x000fe20000000800 */
[----:B------:R-:W-:Y:S06]  /*3b50*/  BAR.SYNC.DEFER_BLOCKING 0x0 ;  /* 0x0000000000007b1d */ /* 0x000fec0000010000 */
[----:B------:R-:W0:Y:S04]  /*3b60*/  LDS R155, [R60+0x4000] ;  /* 0x004000003c9b7984 */ /* 0x000e280000000800 */
[----:B------:R-:W1:Y:S04]  /*3b70*/  LDS R154, [R60+0x4080] ;  /* 0x004080003c9a7984 */ /* 0x000e680000000800 */
[----:B------:R-:W2:Y:S04]  /*3b80*/  LDS R161, [R60+0x4100] ;  /* 0x004100003ca17984 */ /* 0x000ea80000000800 */
[----:B------:R-:W3:Y:S01]  /*3b90*/  LDS R160, [R60+0x4180] ;  /* 0x004180003ca07984 */ /* 0x000ee20000000800 */
[----:B0-----:R-:W-:-:S02]  /*3ba0*/  FMNMX R155, R155, R220, !PT ;  /* 0x000000dc9b9b7209 */ /* 0x001fc40007800000 */
[----:B-1----:R-:W-:Y:S02]  /*3bb0*/  FMNMX R154, R154, R219, !PT ;  /* 0x000000db9a9a7209 */ /* 0x002fe40007800000 */
[----:B--2---:R-:W-:Y:S02]  /*3bc0*/  FMNMX R161, R161, R218, !PT ;  /* 0x000000daa1a17209 */ /* 0x004fe40007800000 */
[----:B---3--:R-:W-:Y:S01]  /*3bd0*/  FMNMX R160, R160, R217, !PT ;  /* 0x000000d9a0a07209 */ /* 0x008fe20007800000 */
[--C-:B------:R-:W-:Y:S01]  /*3be0*/  FFMA R44, R44, UR10, -R155.reuse ;  /* 0x0000000a2c2c7c23 */ /* 0x100fe2000800089b */
[----:B------:R-:W-:Y:S01]  /*3bf0*/  FFMA R45, R45, UR10, -R155 ;  /* 0x0000000a2d2d7c23 */ /* 0x000fe2000800089b */
[--C-:B------:R-:W-:Y:S01]  /*3c00*/  FFMA R46, R46, UR10, -R154.reuse ;  /* 0x0000000a2e2e7c23 */ /* 0x100fe2000800089a */
[----:B------:R-:W-:Y:S01]  /*3c10*/  FFMA R47, R47, UR10, -R154 ;  /* 0x0000000a2f2f7c23 */ /* 0x000fe2000800089a */
[--C-:B------:R-:W-:Y:S01]  /*3c20*/  FFMA R48, R48, UR10, -R161.reuse ;  /* 0x0000000a30307c23 */ /* 0x100fe200080008a1 */
[----:B------:R-:W-:Y:S01]  /*3c30*/  FFMA R49, R49, UR10, -R161 ;  /* 0x0000000a31317c23 */ /* 0x000fe200080008a1 */
[--C-:B------:R-:W-:Y:S01]  /*3c40*/  FFMA R50, R50, UR10, -R160.reuse ;  /* 0x0000000a32327c23 */ /* 0x100fe200080008a0 */
[----:B------:R-:W-:Y:S01]  /*3c50*/  FFMA R51, R51, UR10, -R160 ;  /* 0x0000000a33337c23 */ /* 0x000fe200080008a0 */
[----:B------:R-:W-:Y:S01]  /*3c60*/  FMUL R44, R44, 1.4426950216293334961 ;  /* 0x3fb8aa3b2c2c7820 */ /* 0x000fe20000400000 */
[----:B------:R-:W-:Y:S01]  /*3c70*/  FMUL R45, R45, 1.4426950216293334961 ;  /* 0x3fb8aa3b2d2d7820 */ /* 0x000fe20000400000 */
[----:B------:R-:W-:Y:S01]  /*3c80*/  FMUL R46, R46, 1.4426950216293334961 ;  /* 0x3fb8aa3b2e2e7820 */ /* 0x000fe20000400000 */
[----:B------:R-:W-:Y:S01]  /*3c90*/  FMUL R47, R47, 1.4426950216293334961 ;  /* 0x3fb8aa3b2f2f7820 */ /* 0x000fe20000400000 */
[----:B------:R-:W-:Y:S01]  /*3ca0*/  FMUL R48, R48, 1.4426950216293334961 ;  /* 0x3fb8aa3b30307820 */ /* 0x000fe20000400000 */
[----:B------:R-:W-:Y:S01]  /*3cb0*/  FMUL R49, R49, 1.4426950216293334961 ;  /* 0x3fb8aa3b31317820 */ /* 0x000fe20000400000 */
[----:B------:R-:W-:Y:S01]  /*3cc0*/  FMUL R50, R50, 1.4426950216293334961 ;  /* 0x3fb8aa3b32327820 */ /* 0x000fe20000400000 */
[----:B------:R-:W-:Y:S01]  /*3cd0*/  FMUL R51, R51, 1.4426950216293334961 ;  /* 0x3fb8aa3b33337820 */ /* 0x000fe20000400000 */
[----:B------:R-:W-:Y:S08]  /*3ce0*/  MUFU.EX2 R59, R44 ;  /* 0x0000002c003b7308 */ /* 0x000ff00000000800 */
[----:B------:R-:W0:Y:S08]  /*3cf0*/  MUFU.EX2 R62, R45 ;  /* 0x0000002d003e7308 */ /* 0x000e300000000800 */
[----:B------:R-:W-:Y:S08]  /*3d00*/  MUFU.EX2 R61, R46 ;  /* 0x0000002e003d7308 */ /* 0x000ff00000000800 */
[----:B------:R-:W1:Y:S08]  /*3d10*/  MUFU.EX2 R100, R47 ;  /* 0x0000002f00647308 */ /* 0x000e700000000800 */
[----:B------:R-:W-:Y:S08]  /*3d20*/  MUFU.EX2 R101, R48 ;  /* 0x0000003000657308 */ /* 0x000ff00000000800 */
[----:B------:R-:W2:Y:S08]  /*3d30*/  MUFU.EX2 R104, R49 ;  /* 0x0000003100687308 */ /* 0x000eb00000000800 */
[----:B------:R-:W-:Y:S08]  /*3d40*/  MUFU.EX2 R108, R50 ;  /* 0x00000032006c7308 */ /* 0x000ff00000000800 */
[----:B------:R-:W3:Y:S01]  /*3d50*/  MUFU.EX2 R103, R51 ;  /* 0x0000003300677308 */ /* 0x000ee20000000800 */
[----:B0-----:R-:W-:Y:S01]  /*3d60*/  FADD R44, R59, R62 ;  /* 0x0000003e3b2c7221 */ /* 0x001fe20000000000 */
[----:B-1----:R-:W-:Y:S01]  /*3d70*/  FADD R45, R61, R100 ;  /* 0x000000643d2d7221 */ /* 0x002fe20000000000 */
[----:B--2---:R-:W-:-:S03]  /*3d80*/  FADD R46, R101, R104 ;  /* 0x00000068652e7221 */ /* 0x004fc60000000000 */
[----:B------:R-:W0:Y:S04]  /*3d90*/  SHFL.BFLY PT, R55, R44, 0x2, 0x1f ;  /* 0x0c401f002c377f89 */ /* 0x000e2800000e0000 */
[----:B------:R-:W1:Y:S01]  /*3da0*/  SHFL.BFLY PT, R48, R45, 0x2, 0x1f ;  /* 0x0c401f002d307f89 */ /* 0x000e6200000e0000 */
[----:B---3--:R-:W-:-:S03]  /*3db0*/  FADD R47, R108, R103 ;  /* 0x000000676c2f7221 */ /* 0x008fc60000000000 */
[----:B------:R-:W2:Y:S04]  /*3dc0*/  SHFL.BFLY PT, R57, R46, 0x2, 0x1f ;  /* 0x0c401f002e397f89 */ /* 0x000ea800000e0000 */
[----:B------:R-:W3:Y:S01]  /*3dd0*/  SHFL.BFLY PT, R54, R47, 0x2, 0x1f ;  /* 0x0c401f002f367f89 */ /* 0x000ee200000e0000 */
[----:B0-----:R-:W-:Y:S01]  /*3de0*/  FADD R55, R44, R55 ;  /* 0x000000372c377221 */ /* 0x001fe20000000000 */
[----:B-1----:R-:W-:-:S04]  /*3df0*/  FADD R49, R45, R48 ;  /* 0x000000302d317221 */ /* 0x002fc80000000000 */
[----:B------:R-:W0:Y:S01]  /*3e00*/  SHFL.BFLY PT, R48, R55, 0x1, 0x1f ;  /* 0x0c201f0037307f89 */ /* 0x000e2200000e0000 */
[----:B--2---:R-:W-:Y:S01]  /*3e10*/  FADD R57, R46, R57 ;  /* 0x000000392e397221 */ /* 0x004fe20000000000 */
[----:B---3--:R-:W-:Y:S02]  /*3e20*/  FADD R51, R47, R54 ;  /* 0x000000362f337221 */ /* 0x008fe40000000000 */
[----:B------:R-:W1:Y:S04]  /*3e30*/  SHFL.BFLY PT, R50, R49, 0x1, 0x1f ;  /* 0x0c201f0031327f89 */ /* 0x000e6800000e0000 */
[----:B------:R-:W2:Y:S04]  /*3e40*/  SHFL.BFLY PT, R54, R57, 0x1, 0x1f ;  /* 0x0c201f0039367f89 */ /* 0x000ea800000e0000 */
[----:B------:R-:W3:Y:S01]  /*3e50*/  SHFL.BFLY PT, R44, R51, 0x1, 0x1f ;  /* 0x0c201f00332c7f89 */ /* 0x000ee200000e0000 */
[----:B0-----:R-:W-:Y:S01]  /*3e60*/  FADD R48, R55, R48 ;  /* 0x0000003037307221 */ /* 0x001fe20000000000 */
[----:B------:R-:W-:Y:S01]  /*3e70*/  BAR.SYNC.DEFER_BLOCKING 0x0 ;  /* 0x0000000000007b1d */ /* 0x000fe20000010000 */
[----:B-1----:R-:W-:Y:S01]  /*3e80*/  FADD R46, R49, R50 ;  /* 0x00000032312e7221 */ /* 0x002fe20000000000 */
[----:B--2---:R-:W-:Y:S01]  /*3e90*/  FADD R54, R57, R54 ;  /* 0x0000003639367221 */ /* 0x004fe20000000000 */
[----:B---3--:R-:W-:-:S03]  /*3ea0*/  FADD R56, R51, R44 ;  /* 0x0000002c33387221 */ /* 0x008fc60000000000 */
[----:B------:R-:W-:Y:S04]  /*3eb0*/  @P0 STS [R53+0x4000], R48 ;  /* 0x0040003035000388 */ /* 0x000fe80000000800 */
[----:B------:R-:W-:Y:S04]  /*3ec0*/  @P0 STS [R53+0x4080], R46 ;  /* 0x0040802e35000388 */ /* 0x000fe80000000800 */
[----:B------:R-:W-:Y:S04]  /*3ed0*/  @P0 STS [R53+0x4100], R54 ;  /* 0x0041003635000388 */ /* 0x000fe80000000800 */
[----:B------:R-:W-:Y:S01]  /*3ee0*/  @P0 STS [R53+0x4180], R56 ;  /* 0x0041803835000388 */ /* 0x000fe20000000800 */
[----:B------:R-:W-:Y:S06]  /*3ef0*/  BAR.SYNC.DEFER_BLOCKING 0x0 ;  /* 0x0000000000007b1d */ /* 0x000fec0000010000 */
[----:B------:R-:W0:Y:S04]  /*3f00*/  @!P2 LDS R212, [R52+0x4000] ;  /* 0x0040000034d4a984 */ /* 0x000e280000000800 */
[----:B0-----:R-:W0:Y:S02]  /*3f10*/  SHFL.BFLY PT, R45, R212, 0x2, 0x1f ;  /* 0x0c401f00d42d7f89 */ /* 0x001e2400000e0000 */
[----:B0-----:R-:W-:-:S05]  /*3f20*/  FADD R45, R212, R45 ;  /* 0x0000002dd42d7221 */ /* 0x001fca0000000000 */
[----:B------:R-:W0:Y:S01]  /*3f30*/  SHFL.BFLY PT, R44, R45, 0x1, 0x1f ;  /* 0x0c201f002d2c7f89 */ /* 0x000e2200000e0000 */
[----:B------:R-:W-:Y:S02]  /*3f40*/  USHF.R.S32.HI UR9, URZ, 0x1f, UR5 ;  /* 0x0000001fff097899 */ /* 0x000fe40008011405 */
[----:B------:R-:W-:Y:S02]  /*3f50*/  IADD3 R50, P3, PT, R143, UR5, RZ ;  /* 0x000000058f327c10 */ /* 0x000fe4000ff7e0ff */
[----:B------:R-:W-:Y:S02]  /*3f60*/  IADD3 R48, P4, PT, R145, UR5, RZ ;  /* 0x0000000591307c10 */ /* 0x000fe4000ff9e0ff */
[----:B------:R-:W-:Y:S01]  /*3f70*/  IADD3.X R51, PT, PT, R142, UR9, RZ, P3, !PT ;  /* 0x000000098e337c10 */ /* 0x000fe20009ffe4ff */
[----:B0-----:R-:W-:-:S05]  /*3f80*/  FADD R55, R45, R44 ;  /* 0x0000002c2d377221 */ /* 0x001fca0000000000 */
[----:B------:R0:W-:Y:S01]  /*3f90*/  @P0 STS [R52+0x4000], R55 ;  /* 0x0040003734000388 */ /* 0x0001e20000000800 */
[----:B------:R-:W-:Y:S01]  /*3fa0*/  BAR.SYNC.DEFER_BLOCKING 0x0 ;  /* 0x0000000000007b1d */ /* 0x000fe20000010000 */
[----:B------:R-:W-:Y:S02]  /*3fb0*/  IADD3 R46, P3, PT, R147, UR5, RZ ;  /* 0x00000005932e7c10 */ /* 0x000fe4000ff7e0ff */
[----:B------:R-:W-:Y:S02]  /*3fc0*/  IADD3.X R49, PT, PT, R144, UR9, RZ, P4, !PT ;  /* 0x0000000990317c10 */ /* 0x000fe4000a7fe4ff */
[----:B------:R-:W-:Y:S02]  /*3fd0*/  IADD3.X R47, PT, PT, R146, UR9, RZ, P3, !PT ;  /* 0x00000009922f7c10 */ /* 0x000fe40009ffe4ff */
[----:B------:R-:W-:Y:S02]  /*3fe0*/  IADD3 R44, P4, PT, R149, UR5, RZ ;  /* 0x00000005952c7c10 */ /* 0x000fe4000ff9e0ff */
[----:B------:R-:W-:-:S02]  /*3ff0*/  IADD3 R56, P3, PT, R151, UR5, RZ ;  /* 0x0000000597387c10 */ /* 0x000fc4000ff7e0ff */
[----:B------:R-:W-:Y:S02]  /*4000*/  IADD3.X R45, PT, PT, R148, UR9, RZ, P4, !PT ;  /* 0x00000009942d7c10 */ /* 0x000fe4000a7fe4ff */
[----:B------:R-:W-:Y:S02]  /*4010*/  IADD3.X R57, PT, PT, R150, UR9, RZ, P3, !PT ;  /* 0x0000000996397c10 */ /* 0x000fe40009ffe4ff */
[----:B------:R-:W-:Y:S02]  /*4020*/  IADD3 R54, P4, PT, R153, UR5, RZ ;  /* 0x0000000599367c10 */ /* 0x000fe4000ff9e0ff */
[----:B0-----:R-:W-:Y:S02]  /*4030*/  IADD3 R52, P3, PT, R157, UR5, RZ ;  /* 0x000000059d347c10 */ /* 0x001fe4000ff7e0ff */
[----:B------:R-:W-:Y:S02]  /*4040*/  IADD3.X R55, PT, PT, R152, UR9, RZ, P4, !PT ;  /* 0x0000000998377c10 */ /* 0x000fe4000a7fe4ff */
[----:B------:R-:W-:Y:S01]  /*4050*/  IADD3.X R53, PT, PT, R156, UR9, RZ, P3, !PT ;  /* 0x000000099c357c10 */ /* 0x000fe20009ffe4ff */
[----:B------:R0:W2:Y:S04]  /*4060*/  LDG.E.U8 R63, desc[UR12][R50.64] ;  /* 0x0000000c323f7981 */ /* 0x0000a8000c1e1100 */
[----:B------:R1:W3:Y:S04]  /*4070*/  LDG.E.U8 R64, desc[UR12][R48.64] ;  /* 0x0000000c30407981 */ /* 0x0002e8000c1e1100 */
[----:B------:R4:W5:Y:S01]  /*4080*/  LDG.E.U8 R65, desc[UR12][R46.64] ;  /* 0x0000000c2e417981 */ /* 0x000962000c1e1100 */
[----:B0-----:R-:W-:-:S03]  /*4090*/  IADD3 R50, P4, PT, R159, UR5, RZ ;  /* 0x000000059f327c10 */ /* 0x001fc6000ff9e0ff */
[----:B------:R0:W5:Y:S01]  /*40a0*/  LDG.E.U8 R66, desc[UR12][R44.64] ;  /* 0x0000000c2c427981 */ /* 0x000162000c1e1100 */
[----:B-1----:R-:W-:Y:S02]  /*40b0*/  IADD3 R48, P3, PT, R163, UR5, RZ ;  /* 0x00000005a3307c10 */ /* 0x002fe4000ff7e0ff */
[----:B------:R-:W-:Y:S01]  /*40c0*/  IADD3.X R51, PT, PT, R158, UR9, RZ, P4, !PT ;  /* 0x000000099e337c10 */ /* 0x000fe2000a7fe4ff */
[----:B------:R1:W5:Y:S01]  /*40d0*/  LDG.E.U8 R67, desc[UR12][R56.64] ;  /* 0x0000000c38437981 */ /* 0x000362000c1e1100 */
[----:B------:R-:W-:Y:S02]  /*40e0*/  IADD3.X R49, PT, PT, R162, UR9, RZ, P3, !PT ;  /* 0x00000009a2317c10 */ /* 0x000fe40009ffe4ff */
[----:B----4-:R-:W-:Y:S01]  /*40f0*/  IADD3 R46, P4, PT, R165, UR5, RZ ;  /* 0x00000005a52e7c10 */ /* 0x010fe2000ff9e0ff */
[----:B------:R4:W5:Y:S01]  /*4100*/  LDG.E.U8 R102, desc[UR12][R54.64] ;  /* 0x0000000c36667981 */ /* 0x000962000c1e1100 */
[----:B0-----:R-:W-:Y:S02]  /*4110*/  IADD3 R44, P3, PT, R167, UR5, RZ ;  /* 0x00000005a72c7c10 */ /* 0x001fe4000ff7e0ff */
[----:B------:R-:W-:Y:S01]  /*4120*/  IADD3.X R47, PT, PT, R164, UR9, RZ, P4, !PT ;  /* 0x00000009a42f7c10 */ /* 0x000fe2000a7fe4ff */
[----:B------:R0:W5:Y:S01]  /*4130*/  LDG.E.U8 R105, desc[UR12][R52.64] ;  /* 0x0000000c34697981 */ /* 0x000162000c1e1100 */
[----:B------:R-:W-:-:S02]  /*4140*/  IADD3.X R45, PT, PT, R166, UR9, RZ, P3, !PT ;  /* 0x00000009a62d7c10 */ /* 0x000fc40009ffe4ff */
[----:B-1----:R-:W-:Y:S01]  /*4150*/  IADD3 R56, P4, PT, R169, UR5, RZ ;  /* 0x00000005a9387c10 */ /* 0x002fe2000ff9e0ff */
[----:B------:R1:W5:Y:S01]  /*4160*/  LDG.E.U8 R107, desc[UR12][R50.64] ;  /* 0x0000000c326b7981 */ /* 0x000362000c1e1100 */
[----:B----4-:R-:W-:Y:S02]  /*4170*/  IADD3 R54, P3, PT, R171, UR5, RZ ;  /* 0x00000005ab367c10 */ /* 0x010fe4000ff7e0ff */
        /* <DEDUP_REMOVED lines=47> */
[----:B0-----:R-:W-:-:S03]  /*4470*/  IADD3 R50, P3, PT, R203, UR5, RZ ;  /* 0x00000005cb327c10 */ /* 0x001fc6000ff7e0ff */
[----:B------:R0:W5:Y:S01]  /*4480*/  LDG.E.U8 R230, desc[UR12][R44.64] ;  /* 0x0000000c2ce67981 */ /* 0x000162000c1e1100 */
[----:B------:R-:W-:Y:S02]  /*4490*/  IADD3.X R53, PT, PT, R200, UR9, RZ, P4, !PT ;  /* 0x00000009c8357c10 */ /* 0x000fe4000a7fe4ff */
[----:B------:R-:W-:Y:S01]  /*44a0*/  IADD3.X R51, PT, PT, R202, UR9, RZ, P3, !PT ;  /* 0x00000009ca337c10 */ /* 0x000fe20009ffe4ff */
[----:B------:R0:W5:Y:S01]  /*44b0*/  LDG.E.U8 R231, desc[UR12][R56.64] ;  /* 0x0000000c38e77981 */ /* 0x000162000c1e1100 */
[----:B-1----:R-:W-:Y:S02]  /*44c0*/  IADD3 R48, P4, PT, R205, UR5, RZ ;  /* 0x00000005cd307c10 */ /* 0x002fe4000ff9e0ff */
[----:B----4-:R-:W-:Y:S01]  /*44d0*/  IADD3 R46, P5, PT, R207, UR5, RZ ;  /* 0x00000005cf2e7c10 */ /* 0x010fe2000ffbe0ff */
[----:B------:R-:W4:Y:S01]  /*44e0*/  LDG.E.U8 R232, desc[UR12][R54.64] ;  /* 0x0000000c36e87981 */ /* 0x000f22000c1e1100 */
[----:B0-----:R-:W-:Y:S02]  /*44f0*/  IADD3 R44, P3, PT, R209, UR5, RZ ;  /* 0x00000005d12c7c10 */ /* 0x001fe4000ff7e0ff */
[----:B------:R-:W-:Y:S01]  /*4500*/  IADD3.X R49, PT, PT, R204, UR9, RZ, P4, !PT ;  /* 0x00000009cc317c10 */ /* 0x000fe2000a7fe4ff */
[----:B------:R-:W4:Y:S01]  /*4510*/  LDG.E.U8 R233, desc[UR12][R52.64] ;  /* 0x0000000c34e97981 */ /* 0x000f22000c1e1100 */
[----:B------:R-:W-:-:S02]  /*4520*/  IADD3.X R47, PT, PT, R206, UR9, RZ, P5, !PT ;  /* 0x00000009ce2f7c10 */ /* 0x000fc4000affe4ff */
[----:B------:R-:W-:Y:S01]  /*4530*/  IADD3.X R45, PT, PT, R208, UR9, RZ, P3, !PT ;  /* 0x00000009d02d7c10 */ /* 0x000fe20009ffe4ff */
[----:B------:R-:W4:Y:S04]  /*4540*/  LDG.E.U8 R50, desc[UR12][R50.64] ;  /* 0x0000000c32327981 */ /* 0x000f28000c1e1100 */
[----:B------:R-:W4:Y:S04]  /*4550*/  LDG.E.U8 R235, desc[UR12][R48.64] ;  /* 0x0000000c30eb7981 */ /* 0x000f28000c1e1100 */
[----:B------:R-:W4:Y:S04]  /*4560*/  LDG.E.U8 R236, desc[UR12][R46.64] ;  /* 0x0000000c2eec7981 */ /* 0x000f28000c1e1100 */
[----:B------:R0:W4:Y:S04]  /*4570*/  LDG.E.U8 R237, desc[UR12][R44.64] ;  /* 0x0000000c2ced7981 */ /* 0x000128000c1e1100 */
[----:B------:R-:W-:Y:S04]  /*4580*/  LDS R56, [R60+0x4000] ;  /* 0x004000003c387984 */ /* 0x000fe80000000800 */
[----:B------:R-:W-:Y:S01]  /*4590*/  LDS R57, [R60+0x4080] ;  /* 0x004080003c397984 */ /* 0x000fe20000000800 */
[----:B0-----:R-:W-:-:S02]  /*45a0*/  SHF.R.S32.HI R45, RZ, 0x1, R58 ;  /* 0x00000001ff2d7819 */ /* 0x001fc4000001143a */
[----:B------:R-:W-:Y:S02]  /*45b0*/  LOP3.LUT R44, R58, 0x60, RZ, 0xc0, !PT ;  /* 0x000000603a2c7812 */ /* 0x000fe400078ec0ff */
[----:B------:R-:W-:Y:S02]  /*45c0*/  SGXT R45, R45, 0x1 ;  /* 0x000000012d2d781a */ /* 0x000fe40000000200 */
[----:B------:R-:W-:-:S04]  /*45d0*/  SHF.R.U32.HI R44, RZ, 0x1, R44 ;  /* 0x00000001ff2c7819 */ /* 0x000fc8000001162c */
[----:B------:R-:W-:Y:S01]  /*45e0*/  LOP3.LUT R238, R44, 0xa0, R45, 0x78, !PT ;  /* 0x000000a02cee7812 */ /* 0x000fe200078e782d */
[C---:B------:R-:W-:Y:S02]  /*45f0*/  IMAD.SHL.U32 R45, R58.reuse, 0x40, RZ ;  /* 0x000000403a2d7824 */ /* 0x040fe400078e00ff */
[----:B------:R-:W-:-:S03]  /*4600*/  IMAD.SHL.U32 R44, R58, 0x10, RZ ;  /* 0x000000103a2c7824 */ /* 0x000fc600078e00ff */
[----:B------:R-:W-:Y:S02]  /*4610*/  LOP3.LUT R45, R45, 0x740, RZ, 0xc0, !PT ;  /* 0x000007402d2d7812 */ /* 0x000fe400078ec0ff */
[----:B------:R-:W-:Y:S02]  /*4620*/  SHF.R.S32.HI R55, RZ, 0x2, R58 ;  /* 0x00000002ff377819 */ /* 0x000fe4000001143a */
[C---:B------:R-:W-:Y:S02]  /*4630*/  LOP3.LUT R54, R58.reuse, 0x8, RZ, 0xc0, !PT ;  /* 0x000000083a367812 */ /* 0x040fe400078ec0ff */
[----:B------:R-:W-:Y:S02]  /*4640*/  LOP3.LUT R53, R58, 0x10, RZ, 0xc0, !PT ;  /* 0x000000103a357812 */ /* 0x000fe400078ec0ff */
[----:B------:R-:W-:Y:S02]  /*4650*/  IADD3 R238, PT, PT, R238, UR7, R45 ;  /* 0x00000007eeee7c10 */ /* 0x000fe4000fffe02d */
[----:B------:R-:W-:-:S02]  /*4660*/  LOP3.LUT R47, R44, 0x140, RZ, 0xc0, !PT ;  /* 0x000001402c2f7812 */ /* 0x000fc400078ec0ff */
[--C-:B------:R-:W-:Y:S02]  /*4670*/  SHF.R.S32.HI R45, RZ, 0x3, R58.reuse ;  /* 0x00000003ff2d7819 */ /* 0x100fe4000001143a */
[----:B------:R-:W-:Y:S02]  /*4680*/  SHF.R.S32.HI R44, RZ, 0x7, R58 ;  /* 0x00000007ff2c7819 */ /* 0x000fe4000001143a */
[----:B------:R-:W-:Y:S01]  /*4690*/  SGXT R52, R55, 0x1 ;  /* 0x000000013734781a */ /* 0x000fe20000000200 */
[----:B------:R-:W-:Y:S01]  /*46a0*/  IMAD.SHL.U32 R55, R54, 0x2, RZ ;  /* 0x0000000236377824 */ /* 0x000fe200078e00ff */
[C---:B------:R-:W-:Y:S02]  /*46b0*/  LOP3.LUT R51, R58.reuse, 0xe0, RZ, 0xc0, !PT ;  /* 0x000000e03a337812 */ /* 0x040fe400078ec0ff */
[----:B------:R-:W-:Y:S02]  /*46c0*/  LEA R53, R53, UR7, 0x7 ;  /* 0x0000000735357c11 */ /* 0x000fe4000f8e38ff */
[----:B------:R-:W-:-:S02]  /*46d0*/  LOP3.LUT R48, R58, 0x3, RZ, 0xc0, !PT ;  /* 0x000000033a307812 */ /* 0x000fc400078ec0ff */
[----:B------:R-:W-:Y:S02]  /*46e0*/  SGXT R45, R45, 0x1 ;  /* 0x000000012d2d781a */ /* 0x000fe40000000200 */
[----:B------:R-:W-:Y:S01]  /*46f0*/  SGXT R44, R44, 0x1 ;  /* 0x000000012c2c781a */ /* 0x000fe20000000200 */
[----:B------:R-:W-:Y:S01]  /*4700*/  IMAD.SHL.U32 R51, R51, 0x8, RZ ;  /* 0x0000000833337824 */ /* 0x000fe200078e00ff */
[----:B------:R-:W-:Y:S01]  /*4710*/  LOP3.LUT R52, R55, 0x90, R52, 0x78, !PT ;  /* 0x0000009037347812 */ /* 0x000fe200078e7834 */
[----:B------:R-:W-:Y:S01]  /*4720*/  IMAD R53, R48, 0x20, R53 ;  /* 0x0000002030357824 */ /* 0x000fe200078e0235 */
[----:B------:R-:W-:Y:S02]  /*4730*/  LOP3.LUT R106, R45, 0xa0, RZ, 0xc0, !PT ;  /* 0x000000a02d6a7812 */ /* 0x000fe400078ec0ff */
[----:B------:R-:W-:Y:S02]  /*4740*/  LOP3.LUT R45, R44, 0x90, RZ, 0xc0, !PT ;  /* 0x000000902c2d7812 */ /* 0x000fe400078ec0ff */
[----:B------:R-:W-:-:S02]  /*4750*/  IADD3 R234, PT, PT, R52, R53, R51 ;  /* 0x0000003534ea7210 */ /* 0x000fc40007ffe033 */
[----:B------:R-:W-:Y:S02]  /*4760*/  LOP3.LUT R240, R45, 0x7f, R58, 0x78, !PT ;  /* 0x0000007f2df07812 */ /* 0x000fe400078e783a */
[----:B------:R-:W-:Y:S01]  /*4770*/  F2FP.SATFINITE.E4M3.F32.PACK_AB_MERGE_C R52, R62, R59, RZ ;  /* 0x0000003b3e34723e */ /* 0x000fe200048070ff */
[----:B------:R-:W-:Y:S04]  /*4780*/  LDS R58, [R60+0x4100] ;  /* 0x004100003c3a7984 */ /* 0x000fe80000000800 */
[----:B------:R-:W-:Y:S01]  /*4790*/  LDS R59, [R60+0x4180] ;  /* 0x004180003c3b7984 */ /* 0x000fe20000000800 */
[----:B------:R-:W-:Y:S01]  /*47a0*/  BAR.SYNC.DEFER_BLOCKING 0x0 ;  /* 0x0000000000007b1d */ /* 0x000fe20000010000 */
[----:B------:R-:W-:-:S04]  /*47b0*/  IMAD R47, R48, 0x8, R47 ;  /* 0x00000008302f7824 */ /* 0x000fc800078e022f */
[----:B------:R-:W-:Y:S01]  /*47c0*/  IMAD.IADD R106, R106, 0x1, R47 ;  /* 0x000000016a6a7824 */ /* 0x000fe200078e022f */
[----:B------:R-:W-:Y:S02]  /*47d0*/  F2FP.SATFINITE.E4M3.F32.PACK_AB_MERGE_C R53, R100, R61, RZ ;  /* 0x0000003d6435723e */ /* 0x000fe400048070ff */
[----:B------:R-:W-:Y:S02]  /*47e0*/  F2FP.SATFINITE.E4M3.F32.PACK_AB_MERGE_C R54, R104, R101, RZ ;  /* 0x000000656836723e */ /* 0x000fe400048070ff */
[----:B------:R-:W-:Y:S02]  /*47f0*/  F2FP.SATFINITE.E4M3.F32.PACK_AB_MERGE_C R55, R103, R108, RZ ;  /* 0x0000006c6737723e */ /* 0x000fe400048070ff */
[----:B------:R-:W-:Y:S02]  /*4800*/  F2FP.F16.E4M3.UNPACK_B R52, R52 ;  /* 0x00000034ff34723e */ /* 0x000fe400020006ff */
[----:B------:R-:W-:Y:S02]  /*4810*/  F2FP.F16.E4M3.UNPACK_B R53, R53 ;  /* 0x00000035ff35723e */ /* 0x000fe400020006ff */
[----:B------:R-:W-:-:S02]  /*4820*/  F2FP.F16.E4M3.UNPACK_B R54, R54 ;  /* 0x00000036ff36723e */ /* 0x000fc400020006ff */
[----:B------:R-:W-:Y:S01]  /*4830*/  F2FP.F16.E4M3.UNPACK_B R55, R55 ;  /* 0x00000037ff37723e */ /* 0x000fe200020006ff */
[----:B--2---:R-:W-:Y:S04]  /*4840*/  STS.U8 [R240+UR7+0x4000], R63 ;  /* 0x0040003ff0007988 */ /* 0x004fe80008000007 */
[----:B---3--:R-:W-:Y:S04]  /*4850*/  STS.U8 [R240+UR7+0x4100], R64 ;  /* 0x00410040f0007988 */ /* 0x008fe80008000007 */
[----:B-----5:R-:W-:Y:S04]  /*4860*/  STS.U8 [R240+UR7+0x4200], R65 ;  /* 0x00420041f0007988 */ /* 0x020fe80008000007 */
[----:B------:R-:W-:Y:S04]  /*4870*/  STS.U8 [R240+UR7+0x4300], R66 ;  /* 0x00430042f0007988 */ /* 0x000fe80008000007 */
[----:B------:R-:W-:Y:S04]  /*4880*/  STS.U8 [R240+UR7+0x4400], R67 ;  /* 0x00440043f0007988 */ /* 0x000fe80008000007 */
[----:B------:R-:W-:Y:S04]  /*4890*/  STS.U8 [R240+UR7+0x4500], R102 ;  /* 0x00450066f0007988 */ /* 0x000fe80008000007 */
[----:B------:R-:W-:Y:S04]  /*48a0*/  STS.U8 [R240+UR7+0x4600], R105 ;  /* 0x00460069f0007988 */ /* 0x000fe80008000007 */
[----:B------:R0:W-:Y:S04]  /*48b0*/  STS.U8 [R240+UR7+0x4700], R107 ;  /* 0x0047006bf0007988 */ /* 0x0001e80008000007 */
        /* <DEDUP_REMOVED lines=23> */
[----:B------:R-:W-:Y:S01]  /*4a30*/  STS.U8 [R240+UR7+0x5f00], R237 ;  /* 0x005f00edf0007988 */ /* 0x000fe20008000007 */
[----:B------:R-:W-:Y:S06]  /*4a40*/  BAR.SYNC.DEFER_BLOCKING 0x0 ;  /* 0x0000000000007b1d */ /* 0x000fec0000010000 */
[----:B------:R-:W1:Y:S04]  /*4a50*/  LDSM.16.M88.4 R44, [R234+0x4000] ;  /* 0x00400000ea2c783b */ /* 0x000e680000000200 */
[----:B------:R-:W-:Y:S01]  /*4a60*/  LDSM.16.M88.4 R48, [R234+0x5000] ;  /* 0x00500000ea30783b */ /* 0x000fe20000000200 */
[----:B------:R-:W-:Y:S01]  /*4a70*/  BAR.SYNC.DEFER_BLOCKING 0x0 ;  /* 0x0000000000007b1d */ /* 0x000fe20000010000 */
[----:B0-----:R-:W-:-:S05]  /*4a80*/  LOP3.LUT R107, R106, 0x20, RZ, 0x3c, !PT ;  /* 0x000000206a6b7812 */ /* 0x001fca00078e3cff */
[----:B------:R-:W-:Y:S02]  /*4a90*/  STSM.16.M88.4 [R238+0x4000], R52 ;  /* 0x00400034ee007844 */ /* 0x000fe40000000200 */
[----:B------:R-:W-:Y:S01]  /*4aa0*/  BAR.SYNC.DEFER_BLOCKING 0x0 ;  /* 0x0000000000007b1d */ /* 0x000fe20000010000 */
[----:B------:R-:W-:Y:S01]  /*4ab0*/  FADD R60, -R155, R220 ;  /* 0x000000dc9b3c7221 */ /* 0x000fe20000000100 */
[----:B------:R-:W-:-:S03]  /*4ac0*/  FADD R61, -R154, R219 ;  /* 0x000000db9a3d7221 */ /* 0x000fc60000000100 */
[----:B------:R-:W-:Y:S01]  /*4ad0*/  FMUL R60, R60, 1.4426950216293334961 ;  /* 0x3fb8aa3b3c3c7820 */ /* 0x000fe20000400000 */
[----:B------:R-:W-:Y:S01]  /*4ae0*/  FMUL R61, R61, 1.4426950216293334961 ;  /* 0x3fb8aa3b3d3d7820 */ /* 0x000fe20000400000 */
[----:B------:R-:W0:Y:S04]  /*4af0*/  LDS.64 R114, [R106+UR7+0x4000] ;  /* 0x004000076a727984 */ /* 0x000e280008000a00 */
[----:B------:R-:W2:Y:S04]  /*4b00*/  LDS.64 R118, [R106+UR7+0x4200] ;  /* 0x004200076a767984 */ /* 0x000ea80008000a00 */
[----:B------:R-:W3:Y:S04]  /*4b10*/  LDS.64 R112, [R107+UR7+0x4000] ;  /* 0x004000076b707984 */ /* 0x000ee80008000a00 */
[----:B------:R-:W4:Y:S01]  /*4b20*/  LDS.64 R116, [R107+UR7+0x4200] ;  /* 0x004200076b747984 */ /* 0x000f220008000a00 */
[----:B------:R-:W5:Y:S01]  /*4b30*/  MUFU.EX2 R60, R60 ;  /* 0x0000003c003c7308 */ /* 0x000f620000000800 */
[----:B-1----:R-:W-:-:S02]  /*4b40*/  F2FP.F16.E4M3.UNPACK_B R100, R44 ;  /* 0x0000002cff64723e */ /* 0x002fc400020006ff */
[----:B------:R-:W-:Y:S01]  /*4b50*/  F2FP.F16.E4M3.UNPACK_B R101, R45 ;  /* 0x0000002dff65723e */ /* 0x000fe200020006ff */
[----:B------:R-:W-:Y:S04]  /*4b60*/  LDS.64 R108, [R106+UR7+0x4600] ;  /* 0x004600076a6c7984 */ /* 0x000fe80008000a00 */
[----:B------:R-:W1:Y:S01]  /*4b70*/  MUFU.EX2 R61, R61 ;  /* 0x0000003d003d7308 */ /* 0x000e620000000800 */
[----:B------:R-:W-:Y:S01]  /*4b80*/  F2FP.F16.E4M3.UNPACK_B R110, R46 ;  /* 0x0000002eff6e723e */ /* 0x000fe200020006ff */
[----:B------:R-:W-:Y:S01]  /*4b90*/  LDS.64 R104, [R107+UR7+0x4600] ;  /* 0x004600076b687984 */ /* 0x000fe20008000a00 */
[C---:B-----5:R-:W-:Y:S01]  /*4ba0*/  FMUL R80, R60.reuse, R80 ;  /* 0x000000503c507220 */ /* 0x060fe20000400000 */
[----:B------:R-:W-:Y:S01]  /*4bb0*/  FMUL R81, R60, R81 ;  /* 0x000000513c517220 */ /* 0x000fe20000400000 */
[C---:B-1----:R-:W-:Y:S01]  /*4bc0*/  FMUL R82, R61.reuse, R82 ;  /* 0x000000523d527220 */ /* 0x042fe20000400000 */
[----:B------:R-:W-:Y:S01]  /*4bd0*/  FMUL R83, R61, R83 ;  /* 0x000000533d537220 */ /* 0x000fe20000400000 */
[----:B0-----:R-:W-:-:S02]  /*4be0*/  IMAD.MOV.U32 R52, RZ, RZ, R114 ;  /* 0x000000ffff347224 */ /* 0x001fc400078e0072 */
[----:B--2---:R-:W-:Y:S02]  /*4bf0*/  IMAD.MOV.U32 R53, RZ, RZ, R118 ;  /* 0x000000ffff357224 */ /* 0x004fe400078e0076 */
[----:B---3--:R-:W-:Y:S02]  /*4c00*/  IMAD.MOV.U32 R54, RZ, RZ, R112 ;  /* 0x000000ffff367224 */ /* 0x008fe400078e0070 */
[----:B----4-:R-:W-:Y:S02]  /*4c10*/  IMAD.MOV.U32 R55, RZ, RZ, R116 ;  /* 0x000000ffff377224 */ /* 0x010fe400078e0074 */
[C---:B------:R-:W-:Y:S01]  /*4c20*/  FMUL R88, R60.reuse, R88 ;  /* 0x000000583c587220 */ /* 0x040fe20000400000 */
[----:B------:R-:W-:-:S04]  /*4c30*/  FMUL R89, R60, R89 ;  /* 0x000000593c597220 */ /* 0x000fc80000400000 */
[----:B------:R-:W-:Y:S01]  /*4c40*/  HMMA.16816.F32 R80, R52, R100, R80 ;  /* 0x000000643450723c */ /* 0x000fe20000001850 */
[C---:B------:R-:W-:Y:S01]  /*4c50*/  FMUL R90, R61.reuse, R90 ;  /* 0x0000005a3d5a7220 */ /* 0x040fe20000400000 */
[C---:B------:R-:W-:Y:S01]  /*4c60*/  FMUL R91, R61.reuse, R91 ;  /* 0x0000005b3d5b7220 */ /* 0x040fe20000400000 */
[----:B------:R-:W-:Y:S01]  /*4c70*/  F2FP.F16.E4M3.UNPACK_B R111, R47 ;  /* 0x0000002fff6f723e */ /* 0x000fe200020006ff */
[C---:B------:R-:W-:Y:S01]  /*4c80*/  FMUL R72, R60.reuse, R72 ;  /* 0x000000483c487220 */ /* 0x040fe20000400000 */
[C---:B------:R-:W-:Y:S01]  /*4c90*/  FMUL R73, R60.reuse, R73 ;  /* 0x000000493c497220 */ /* 0x040fe20000400000 */
[C---:B------:R-:W-:Y:S01]  /*4ca0*/  FMUL R74, R61.reuse, R74 ;  /* 0x0000004a3d4a7220 */ /* 0x040fe20000400000 */
[C---:B------:R-:W-:Y:S01]  /*4cb0*/  FMUL R75, R61.reuse, R75 ;  /* 0x0000004b3d4b7220 */ /* 0x040fe20000400000 */
[----:B------:R-:W-:Y:S01]  /*4cc0*/  F2FP.F16.E4M3.UNPACK_B R102, R48 ;  /* 0x00000030ff66723e */ /* 0x000fe200020006ff */
[C---:B------:R-:W-:Y:S01]  /*4cd0*/  FMUL R84, R60.reuse, R84 ;  /* 0x000000543c547220 */ /* 0x040fe20000400000 */
[----:B------:R-:W-:Y:S01]  /*4ce0*/  F2FP.F16.E4M3.UNPACK_B R103, R49 ;  /* 0x00000031ff67723e */ /* 0x000fe200020006ff */
[----:B------:R-:W-:Y:S01]  /*4cf0*/  FMUL R85, R60, R85 ;  /* 0x000000553c557220 */ /* 0x000fe20000400000 */
[C---:B------:R-:W-:Y:S01]  /*4d00*/  FMUL R86, R61.reuse, R86 ;  /* 0x000000563d567220 */ /* 0x040fe20000400000 */
[----:B------:R-:W-:Y:S01]  /*4d10*/  FMUL R87, R61, R87 ;  /* 0x000000573d577220 */ /* 0x000fe20000400000 */
[----:B------:R-:W-:-:S02]  /*4d20*/  F2FP.F16.E4M3.UNPACK_B R62, R50 ;  /* 0x00000032ff3e723e */ /* 0x000fc400020006ff */
[----:B------:R-:W-:Y:S01]  /*4d30*/  F2FP.F16.E4M3.UNPACK_B R63, R51 ;  /* 0x00000033ff3f723e */ /* 0x000fe200020006ff */
[----:B------:R-:W-:Y:S01]  /*4d40*/  HMMA.16816.F32 R88, R52, R110, R88 ;  /* 0x0000006e3458723c */ /* 0x000fe20000001858 */
[----:B------:R-:W-:Y:S02]  /*4d50*/  F2FP.F16.E4M3.UNPACK_B R66, R44.H1 ;  /* 0x0000002cff42723e */ /* 0x000fe400030006ff */
[----:B------:R-:W-:-:S05]  /*4d60*/  F2FP.F16.E4M3.UNPACK_B R67, R45.H1 ;  /* 0x0000002dff43723e */ /* 0x000fca00030006ff */
[C---:B------:R-:W-:Y:S08]  /*4d70*/  HMMA.16816.F32 R72, R52.reuse, R102, R72 ;  /* 0x000000663448723c */ /* 0x040ff00000001848 */
[----:B------:R-:W-:Y:S01]  /*4d80*/  HMMA.16816.F32 R84, R52, R62, R84 ;  /* 0x0000003e3454723c */ /* 0x000fe20000001854 */
[----:B------:R-:W-:Y:S02]  /*4d90*/  IMAD.MOV.U32 R52, RZ, RZ, R115 ;  /* 0x000000ffff347224 */ /* 0x000fe400078e0073 */
[----:B------:R-:W-:-:S02]  /*4da0*/  IMAD.MOV.U32 R53, RZ, RZ, R119 ;  /* 0x000000ffff357224 */ /* 0x000fc400078e0077 */
[----:B------:R-:W-:Y:S02]  /*4db0*/  IMAD.MOV.U32 R54, RZ, RZ, R113 ;  /* 0x000000ffff367224 */ /* 0x000fe400078e0071 */
[----:B------:R-:W-:-:S07]  /*4dc0*/  IMAD.MOV.U32 R55, RZ, RZ, R117 ;  /* 0x000000ffff377224 */ /* 0x000fce00078e0075 */
[----:B------:R-:W-:Y:S01]  /*4dd0*/  HMMA.16816.F32 R80, R52, R66, R80 ;  /* 0x000000423450723c */ /* 0x000fe20000001850 */
[----:B------:R0:W1:Y:S04]  /*4de0*/  LDS.64 R54, [R106+UR7+0x4400] ;  /* 0x004400076a367984 */ /* 0x0000680008000a00 */
[----:B------:R2:W3:Y:S01]  /*4df0*/  LDS.64 R52, [R107+UR7+0x4400] ;  /* 0x004400076b347984 */ /* 0x0004e20008000a00 */
[----:B------:R-:W-:Y:S01]  /*4e00*/  FADD R112, -R161, R218 ;  /* 0x000000daa1707221 */ /* 0x000fe20000000100 */
[----:B------:R-:W-:-:S03]  /*4e10*/  FADD R114, -R160, R217 ;  /* 0x000000d9a0727221 */ /* 0x000fc60000000100 */
[----:B------:R-:W-:Y:S01]  /*4e20*/  FMUL R112, R112, 1.4426950216293334961 ;  /* 0x3fb8aa3b70707820 */ /* 0x000fe20000400000 */
[----:B------:R-:W-:-:S03]  /*4e30*/  FMUL R114, R114, 1.4426950216293334961 ;  /* 0x3fb8aa3b72727820 */ /* 0x000fc60000400000 */
[----:B0-----:R-:W0:Y:S08]  /*4e40*/  MUFU.EX2 R106, R112 ;  /* 0x00000070006a7308 */ /* 0x001e300000000800 */
[----:B--2---:R-:W2:Y:S01]  /*4e50*/  MUFU.EX2 R107, R114 ;  /* 0x00000072006b7308 */ /* 0x004ea20000000800 */
[----:B------:R-:W-:Y:S01]  /*4e60*/  F2FP.F16.E4M3.UNPACK_B R64, R46.H1 ;  /* 0x0000002eff40723e */ /* 0x000fe200030006ff */
[----:B------:R-:W-:Y:S01]  /*4e70*/  IMAD.MOV.U32 R44, RZ, RZ, R115 ;  /* 0x000000ffff2c7224 */ /* 0x000fe200078e0073 */
[----:B------:R-:W-:Y:S01]  /*4e80*/  F2FP.F16.E4M3.UNPACK_B R65, R47.H1 ;  /* 0x0000002fff41723e */ /* 0x000fe200030006ff */
[----:B------:R-:W-:Y:S01]  /*4e90*/  IMAD.MOV.U32 R45, RZ, RZ, R119 ;  /* 0x000000ffff2d7224 */ /* 0x000fe200078e0077 */
[----:B------:R-:W-:Y:S01]  /*4ea0*/  F2FP.F16.E4M3.UNPACK_B R48, R48.H1 ;  /* 0x00000030ff30723e */ /* 0x000fe200030006ff */
[----:B------:R-:W-:Y:S01]  /*4eb0*/  IMAD.MOV.U32 R46, RZ, RZ, R113 ;  /* 0x000000ffff2e7224 */ /* 0x000fe200078e0071 */
[----:B------:R-:W-:Y:S01]  /*4ec0*/  F2FP.F16.E4M3.UNPACK_B R49, R49.H1 ;  /* 0x00000031ff31723e */ /* 0x000fe200030006ff */
[----:B------:R-:W-:Y:S01]  /*4ed0*/  IMAD.MOV.U32 R47, RZ, RZ, R117 ;  /* 0x000000ffff2f7224 */ /* 0x000fe200078e0075 */
[----:B------:R-:W-:-:S02]  /*4ee0*/  F2FP.F16.E4M3.UNPACK_B R50, R50.H1 ;  /* 0x00000032ff32723e */ /* 0x000fc400030006ff */
[----:B------:R-:W-:Y:S01]  /*4ef0*/  F2FP.F16.E4M3.UNPACK_B R51, R51.H1 ;  /* 0x00000033ff33723e */ /* 0x000fe200030006ff */
[C---:B0-----:R-:W-:Y:S01]  /*4f00*/  FMUL R68, R106.reuse, R68 ;  /* 0x000000446a447220 */ /* 0x041fe20000400000 */
[C---:B------:R-:W-:Y:S01]  /*4f10*/  FMUL R69, R106.reuse, R69 ;  /* 0x000000456a457220 */ /* 0x040fe20000400000 */
[C---:B------:R-:W-:Y:S01]  /*4f20*/  FMUL R92, R106.reuse, R92 ;  /* 0x0000005c6a5c7220 */ /* 0x040fe20000400000 */
[C---:B------:R-:W-:Y:S01]  /*4f30*/  HMMA.16816.F32 R88, R44.reuse, R64, R88 ;  /* 0x000000402c58723c */ /* 0x040fe20000001858 */
[C---:B------:R-:W-:Y:S01]  /*4f40*/  FMUL R93, R106.reuse, R93 ;  /* 0x0000005d6a5d7220 */ /* 0x040fe20000400000 */
[C---:B--2---:R-:W-:Y:S01]  /*4f50*/  FMUL R70, R107.reuse, R70 ;  /* 0x000000466b467220 */ /* 0x044fe20000400000 */
[C---:B------:R-:W-:Y:S01]  /*4f60*/  FMUL R71, R107.reuse, R71 ;  /* 0x000000476b477220 */ /* 0x040fe20000400000 */
[C---:B------:R-:W-:Y:S01]  /*4f70*/  FMUL R94, R107.reuse, R94 ;  /* 0x0000005e6b5e7220 */ /* 0x040fe20000400000 */
[C---:B------:R-:W-:Y:S01]  /*4f80*/  FMUL R95, R107.reuse, R95 ;  /* 0x0000005f6b5f7220 */ /* 0x040fe20000400000 */
[C---:B------:R-:W-:Y:S01]  /*4f90*/  FMUL R96, R106.reuse, R96 ;  /* 0x000000606a607220 */ /* 0x040fe20000400000 */
[C---:B------:R-:W-:Y:S01]  /*4fa0*/  FMUL R97, R106.reuse, R97 ;  /* 0x000000616a617220 */ /* 0x040fe20000400000 */
[----:B------:R-:W-:Y:S01]  /*4fb0*/  HMMA.16816.F32 R72, R44, R48, R72 ;  /* 0x000000302c48723c */ /* 0x000fe20000001848 */
[C---:B------:R-:W-:Y:S01]  /*4fc0*/  FMUL R98, R107.reuse, R98 ;  /* 0x000000626b627220 */ /* 0x040fe20000400000 */
[C---:B------:R-:W-:Y:S01]  /*4fd0*/  FMUL R99, R107.reuse, R99 ;  /* 0x000000636b637220 */ /* 0x040fe20000400000 */
[C---:B------:R-:W-:Y:S01]  /*4fe0*/  FMUL R76, R106.reuse, R76 ;  /* 0x0000004c6a4c7220 */ /* 0x040fe20000400000 */
[----:B------:R-:W-:Y:S01]  /*4ff0*/  FMUL R77, R106, R77 ;  /* 0x0000004d6a4d7220 */ /* 0x000fe20000400000 */
[C---:B------:R-:W-:Y:S01]  /*5000*/  FMUL R78, R107.reuse, R78 ;  /* 0x0000004e6b4e7220 */ /* 0x040fe20000400000 */
[----:B------:R-:W-:-:S02]  /*5010*/  FMUL R79, R107, R79 ;  /* 0x0000004f6b4f7220 */ /* 0x000fc40000400000 */
[----:B------:R-:W-:Y:S01]  /*5020*/  HMMA.16816.F32 R84, R44, R50, R84 ;  /* 0x000000322c54723c */ /* 0x000fe20000001854 */
[----:B-1----:R-:W-:Y:S02]  /*5030*/  IMAD.MOV.U32 R44, RZ, RZ, R54 ;  /* 0x000000ffff2c7224 */ /* 0x002fe400078e0036 */
[----:B------:R-:W-:Y:S02]  /*5040*/  IMAD.MOV.U32 R45, RZ, RZ, R108 ;  /* 0x000000ffff2d7224 */ /* 0x000fe400078e006c */
[----:B---3--:R-:W-:Y:S02]  /*5050*/  IMAD.MOV.U32 R46, RZ, RZ, R52 ;  /* 0x000000ffff2e7224 */ /* 0x008fe400078e0034 */
[----:B------:R-:W-:-:S07]  /*5060*/  IMAD.MOV.U32 R47, RZ, RZ, R104 ;  /* 0x000000ffff2f7224 */ /* 0x000fce00078e0068 */
[C---:B------:R-:W-:Y:S08]  /*5070*/  HMMA.16816.F32 R68, R44.reuse, R110, R68 ;  /* 0x0000006e2c44723c */ /* 0x040ff00000001844 */
[C---:B------:R-:W-:Y:S08]  /*5080*/  HMMA.16816.F32 R92, R44.reuse, R102, R92 ;  /* 0x000000662c5c723c */ /* 0x040ff0000000185c */
[C---:B------:R-:W-:Y:S08]  /*5090*/  HMMA.16816.F32 R96, R44.reuse, R100, R96 ;  /* 0x000000642c60723c */ /* 0x040ff00000001860 */
[----:B------:R-:W-:Y:S01]  /*50a0*/  HMMA.16816.F32 R76, R44, R62, R76 ;  /* 0x0000003e2c4c723c */ /* 0x000fe2000000184c */
[----:B------:R-:W-:-:S02]  /*50b0*/  IMAD.MOV.U32 R44, RZ, RZ, R55 ;  /* 0x000000ffff2c7224 */ /* 0x000fc400078e0037 */
[----:B------:R-:W-:Y:S02]  /*50c0*/  IMAD.MOV.U32 R45, RZ, RZ, R109 ;  /* 0x000000ffff2d7224 */ /* 0x000fe400078e006d */
[----:B------:R-:W-:Y:S02]  /*50d0*/  IMAD.MOV.U32 R46, RZ, RZ, R53 ;  /* 0x000000ffff2e7224 */ /* 0x000fe400078e0035 */
[----:B------:R-:W-:Y:S01]  /*50e0*/  IMAD.MOV.U32 R47, RZ, RZ, R105 ;  /* 0x000000ffff2f7224 */ /* 0x000fe200078e0069 */
[----:B------:R-:W-:-:S06]  /*50f0*/  UIADD3 UR6, UPT, UPT, UR6, 0x20, URZ ;  /* 0x0000002006067890 */ /* 0x000fcc000fffe0ff */
[----:B------:R-:W-:Y:S01]  /*5100*/  HMMA.16816.F32 R96, R44, R66, R96 ;  /* 0x000000422c60723c */ /* 0x000fe20000001860 */
[----:B------:R-:W-:-:S07]  /*5110*/  UISETP.GE.AND UP0, UPT, UR6, UR15, UPT ;  /* 0x0000000f0600728c */ /* 0x000fce000bf06270 */
[C---:B------:R-:W-:Y:S08]  /*5120*/  HMMA.16816.F32 R68, R44.reuse, R64, R68 ;  /* 0x000000402c44723c */ /* 0x040ff00000001844 */
[C---:B------:R-:W-:Y:S08]  /*5130*/  HMMA.16816.F32 R92, R44.reuse, R48, R92 ;  /* 0x000000302c5c723c */ /* 0x040ff0000000185c */
[----:B------:R-:W-:Y:S01]  /*5140*/  HMMA.16816.F32 R76, R44, R50, R76 ;  /* 0x000000322c4c723c */ /* 0x000fe2000000184c */
[----:B------:R-:W-:-:S02]  /*5150*/  FFMA2 R56, R226.F32x2.HI_LO, R60.F32x2.HI_LO, R56.F32x2.HI_LO ;  /* 0x0000003ce2387249 */ /* 0x000fc40000000038 */
[----:B------:R-:W-:Y:S02]  /*5160*/  FFMA2 R58, R224.F32x2.HI_LO, R106.F32x2.HI_LO, R58.F32x2.HI_LO ;  /* 0x0000006ae03a7249 */ /* 0x000fe4000000003a */
[----:B------:R-:W-:Y:S02]  /*5170*/  IMAD.MOV.U32 R220, RZ, RZ, R155 ;  /* 0x000000ffffdc7224 */ /* 0x000fe400078e009b */
[----:B------:R-:W-:Y:S02]  /*5180*/  IMAD.MOV.U32 R219, RZ, RZ, R154 ;  /* 0x000000ffffdb7224 */ /* 0x000fe400078e009a */
[----:B------:R-:W-:Y:S02]  /*5190*/  IMAD.MOV.U32 R218, RZ, RZ, R161 ;  /* 0x000000ffffda7224 */ /* 0x000fe400078e00a1 */
[----:B------:R-:W-:Y:S02]  /*51a0*/  IMAD.MOV.U32 R217, RZ, RZ, R160 ;  /* 0x000000ffffd97224 */ /* 0x000fe400078e00a0 */
[----:B------:R-:W-:-:S02]  /*51b0*/  IMAD.MOV.U32 R226, RZ, RZ, R56 ;  /* 0x000000ffffe27224 */ /* 0x000fc400078e0038 */
[----:B------:R-:W-:Y:S02]  /*51c0*/  IMAD.MOV.U32 R227, RZ, RZ, R57 ;  /* 0x000000ffffe37224 */ /* 0x000fe400078e0039 */
[----:B------:R-:W-:Y:S02]  /*51d0*/  IMAD.MOV.U32 R224, RZ, RZ, R58 ;  /* 0x000000ffffe07224 */ /* 0x000fe400078e003a */
[----:B------:R-:W-:Y:S01]  /*51e0*/  IMAD.MOV.U32 R225, RZ, RZ, R59 ;  /* 0x000000ffffe17224 */ /* 0x000fe200078e003b */
[----:B------:R-:W-:Y:S02]  /*51f0*/  ULEA UR5, UR11, UR5, 0x5 ;  /* 0x000000050b057291 */ /* 0x000fe4000f8e28ff */
[----:B------:R-:W-:Y:S01]  /*5200*/  ULEA UR4, UR14, UR4, 0x5 ;  /* 0x000000040e047291 */ /* 0x000fe2000f8e28ff */
[----:B------:R-:W-:Y:S11]  /*5210*/  BRA.U !UP0, `(.L_x_1) ;  /* 0xffffffcd08807547 */ /* 0x000ff6000b83ffff */
.L_x_0:
[C---:B------:R-:W-:Y:S01]  /*5220*/  FSETP.GT.AND P2, PT, |R227|.reuse, 8.50705917302346158658e+37, PT ;  /* 0x7e800000e300780b */ /* 0x040fe20003f44200 */
[----:B------:R-:W-:Y:S01]  /*5230*/  IMAD.SHL.U32 R2, R0, 0x10, RZ ;  /* 0x0000001000027824 */ /* 0x000fe200078e00ff */
[C---:B------:R-:W-:Y:S01]  /*5240*/  FSETP.GEU.AND P3, PT, |R227|.reuse, 1.175494350822287508e-38, PT ;  /* 0x00800000e300780b */ /* 0x040fe20003f6e200 */
[C---:B------:R-:W-:Y:S01]  /*5250*/  FMUL R3, R227.reuse, 8388608 ;  /* 0x4b000000e3037820 */ /* 0x040fe20000400000 */
[----:B------:R-:W-:Y:S01]  /*5260*/  FSETP.GEU.AND P6, PT, R227, 1.175494350822287508e-38, PT ;  /* 0x00800000e300780b */ /* 0x000fe20003fce000 */
[----:B------:R-:W-:Y:S01]  /*5270*/  FMUL R4, R226, 8388608 ;  /* 0x4b000000e2047820 */ /* 0x000fe20000400000 */
[----:B------:R-:W-:Y:S01]  /*5280*/  LOP3.LUT R2, R2, 0x70, RZ, 0xc0, !PT ;  /* 0x0000007002027812 */ /* 0x000fe200078ec0ff */
[----:B------:R-:W-:Y:S01]  /*5290*/  FMUL R11, R225, 8388608 ;  /* 0x4b000000e10b7820 */ /* 0x000fe20000400000 */
[----:B------:R-:W-:Y:S01]  /*52a0*/  FSEL R3, R3, R227, !P6 ;  /* 0x000000e303037208 */ /* 0x000fe20007000000 */
[----:B------:R-:W-:Y:S01]  /*52b0*/  BAR.SYNC.DEFER_BLOCKING 0x0 ;  /* 0x0000000000007b1d */ /* 0x000fe20000010000 */
[----:B------:R-:W-:Y:S01]  /*52c0*/  FSETP.GT.AND P0, PT, |R226|, 8.50705917302346158658e+37, PT ;  /* 0x7e800000e200780b */ /* 0x000fe20003f04200 */
[----:B------:R-:W-:Y:S01]  /*52d0*/  VIADD R2, R2, UR7 ;  /* 0x0000000702027c36 */ /* 0x000fe20008000000 */
[----:B------:R-:W-:Y:S01]  /*52e0*/  FSEL R7, RZ, -23, P6 ;  /* 0xc1b80000ff077808 */ /* 0x000fe20003000000 */
[----:B------:R-:W-:Y:S01]  /*52f0*/  @P2 FMUL R227, R227, 0.25 ;  /* 0x3e800000e3e32820 */ /* 0x000fe20000400000 */
[----:B------:R-:W-:Y:S01]  /*5300*/  @P2 FMUL R87, R87, 0.25 ;  /* 0x3e80000057572820 */ /* 0x000fe20000400000 */
[----:B------:R-:W-:Y:S01]  /*5310*/  @P2 FMUL R86, R86, 0.25 ;  /* 0x3e80000056562820 */ /* 0x000fe20000400000 */
[----:B------:R-:W-:Y:S01]  /*5320*/  LEA.HI R211, R211, R2, RZ, 0x1f ;  /* 0x00000002d3d37211 */ /* 0x000fe200078ff8ff */
[----:B------:R-:W-:Y:S01]  /*5330*/  @!P3 FMUL R227, R227, 16777216 ;  /* 0x4b800000e3e3b820 */ /* 0x000fe20000400000 */
[----:B------:R-:W-:Y:S01]  /*5340*/  @P2 FMUL R75, R75, 0.25 ;  /* 0x3e8000004b4b2820 */ /* 0x000fe20000400000 */
[----:B------:R-:W-:Y:S01]  /*5350*/  @P2 FMUL R74, R74, 0.25 ;  /* 0x3e8000004a4a2820 */ /* 0x000fe20000400000 */
[----:B------:R-:W-:Y:S01]  /*5360*/  @P2 FMUL R91, R91, 0.25 ;  /* 0x3e8000005b5b2820 */ /* 0x000fe20000400000 */
[----:B------:R-:W0:Y:S01]  /*5370*/  MUFU.RCP R2, R227 ;  /* 0x000000e300027308 */ /* 0x000e220000001000 */
[----:B------:R-:W-:Y:S01]  /*5380*/  @P2 FMUL R90, R90, 0.25 ;  /* 0x3e8000005a5a2820 */ /* 0x000fe20000400000 */
[----:B------:R-:W-:Y:S01]  /*5390*/  @P2 FMUL R83, R83, 0.25 ;  /* 0x3e80000053532820 */ /* 0x000fe20000400000 */
[----:B------:R-:W-:Y:S01]  /*53a0*/  @P2 FMUL R82, R82, 0.25 ;  /* 0x3e80000052522820 */ /* 0x000fe20000400000 */
[----:B------:R-:W-:Y:S01]  /*53b0*/  FSETP.GEU.AND P2, PT, R226, 1.175494350822287508e-38, PT ;  /* 0x00800000e200780b */ /* 0x000fe20003f4e000 */
[----:B------:R-:W-:Y:S01]  /*53c0*/  @!P3 FMUL R87, R87, 16777216 ;  /* 0x4b8000005757b820 */ /* 0x000fe20000400000 */
[----:B------:R-:W-:Y:S01]  /*53d0*/  @!P3 FMUL R86, R86, 16777216 ;  /* 0x4b8000005656b820 */ /* 0x000fe20000400000 */
[----:B------:R-:W-:Y:S01]  /*53e0*/  @!P3 FMUL R75, R75, 16777216 ;  /* 0x4b8000004b4bb820 */ /* 0x000fe20000400000 */
[----:B------:R-:W-:Y:S01]  /*53f0*/  @!P3 FMUL R74, R74, 16777216 ;  /* 0x4b8000004a4ab820 */ /* 0x000fe20000400000 */
[----:B------:R-:W-:Y:S01]  /*5400*/  @!P3 FMUL R91, R91, 16777216 ;  /* 0x4b8000005b5bb820 */ /* 0x000fe20000400000 */
[----:B------:R-:W-:Y:S01]  /*5410*/  @!P3 FMUL R90, R90, 16777216 ;  /* 0x4b8000005a5ab820 */ /* 0x000fe20000400000 */
[----:B------:R-:W-:Y:S01]  /*5420*/  @!P3 FMUL R83, R83, 16777216 ;  /* 0x4b8000005353b820 */ /* 0x000fe20000400000 */
[----:B------:R-:W-:Y:S01]  /*5430*/  @!P3 FMUL R82, R82, 16777216 ;  /* 0x4b8000005252b820 */ /* 0x000fe20000400000 */
[----:B------:R-:W-:Y:S01]  /*5440*/  FSEL R4, R4, R226, !P2 ;  /* 0x000000e204047208 */ /* 0x000fe20005000000 */
[----:B------:R-:W-:Y:S01]  /*5450*/  VIADD R5, R3, 0xc0cafb0d ;  /* 0xc0cafb0d03057836 */ /* 0x000fe20000000000 */
[----:B------:R-:W-:Y:S01]  /*5460*/  FSETP.GEU.AND P3, PT, |R226|, 1.175494350822287508e-38, PT ;  /* 0x00800000e200780b */ /* 0x000fe20003f6e200 */
[----:B------:R-:W-:Y:S01]  /*5470*/  @P0 FMUL R85, R85, 0.25 ;  /* 0x3e80000055550820 */ /* 0x000fe20000400000 */
[C---:B0-----:R-:W-:Y:S01]  /*5480*/  FMUL R34, R2.reuse, R87 ;  /* 0x0000005702227220 */ /* 0x041fe20000400000 */
[C---:B------:R-:W-:Y:S01]  /*5490*/  FMUL R35, R2.reuse, R86 ;  /* 0x0000005602237220 */ /* 0x040fe20000400000 */
[C---:B------:R-:W-:Y:S01]  /*54a0*/  FMUL R38, R2.reuse, R75 ;  /* 0x0000004b02267220 */ /* 0x040fe20000400000 */
[C---:B------:R-:W-:Y:S01]  /*54b0*/  FMUL R39, R2.reuse, R74 ;  /* 0x0000004a02277220 */ /* 0x040fe20000400000 */
[C---:B------:R-:W-:Y:S01]  /*54c0*/  FMUL R42, R2.reuse, R91 ;  /* 0x0000005b022a7220 */ /* 0x040fe20000400000 */
[C---:B------:R-:W-:Y:S01]  /*54d0*/  FMUL R43, R2.reuse, R90 ;  /* 0x0000005a022b7220 */ /* 0x040fe20000400000 */
[C---:B------:R-:W-:Y:S01]  /*54e0*/  FMUL R46, R2.reuse, R83 ;  /* 0x00000053022e7220 */ /* 0x040fe20000400000 */
[----:B------:R-:W-:Y:S01]  /*54f0*/  FMUL R47, R2, R82 ;  /* 0x00000052022f7220 */ /* 0x000fe20000400000 */
[----:B------:R-:W-:-:S02]  /*5500*/  VIADD R2, R4, 0xc0cafb0d ;  /* 0xc0cafb0d04027836 */ /* 0x000fc40000000000 */
[----:B------:R-:W-:Y:S01]  /*5510*/  @P0 FMUL R226, R226, 0.25 ;  /* 0x3e800000e2e20820 */ /* 0x000fe20000400000 */
[----:B------:R-:W-:Y:S01]  /*5520*/  @P0 FMUL R84, R84, 0.25 ;  /* 0x3e80000054540820 */ /* 0x000fe20000400000 */
[----:B------:R-:W-:Y:S01]  /*5530*/  @P0 FMUL R73, R73, 0.25 ;  /* 0x3e80000049490820 */ /* 0x000fe20000400000 */
[----:B------:R-:W-:Y:S01]  /*5540*/  @P0 FMUL R72, R72, 0.25 ;  /* 0x3e80000048480820 */ /* 0x000fe20000400000 */
[----:B------:R-:W-:Y:S01]  /*5550*/  LOP3.LUT R9, R2, 0xff800000, RZ, 0xc0, !PT ;  /* 0xff80000002097812 */ /* 0x000fe200078ec0ff */
[----:B------:R-:W-:Y:S01]  /*5560*/  @P0 FMUL R89, R89, 0.25 ;  /* 0x3e80000059590820 */ /* 0x000fe20000400000 */
[----:B------:R-:W-:Y:S01]  /*5570*/  @P0 FMUL R88, R88, 0.25 ;  /* 0x3e80000058580820 */ /* 0x000fe20000400000 */
[----:B------:R-:W-:Y:S01]  /*5580*/  @P0 FMUL R81, R81, 0.25 ;  /* 0x3e80000051510820 */ /* 0x000fe20000400000 */
[----:B------:R-:W-:Y:S01]  /*5590*/  @P0 FMUL R80, R80, 0.25 ;  /* 0x3e80000050500820 */ /* 0x000fe20000400000 */
[----:B------:R-:W-:Y:S01]  /*55a0*/  LOP3.LUT R10, R5, 0xff800000, RZ, 0xc0, !PT ;  /* 0xff800000050a7812 */ /* 0x000fe200078ec0ff */
[----:B------:R-:W-:Y:S01]  /*55b0*/  @!P3 FMUL R226, R226, 16777216 ;  /* 0x4b800000e2e2b820 */ /* 0x000fe20000400000 */
[----:B------:R-:W-:Y:S01]  /*55c0*/  FSETP.GT.AND P0, PT, |R224|, 8.50705917302346158658e+37, PT ;  /* 0x7e800000e000780b */ /* 0x000fe20003f04200 */
[----:B------:R-:W-:Y:S01]  /*55d0*/  @!P3 FMUL R85, R85, 16777216 ;  /* 0x4b8000005555b820 */ /* 0x000fe20000400000 */
[----:B------:R-:W-:Y:S01]  /*55e0*/  FSEL R6, RZ, -23, P2 ;  /* 0xc1b80000ff067808 */ /* 0x000fe20001000000 */
[----:B------:R-:W-:Y:S01]  /*55f0*/  @!P3 FMUL R84, R84, 16777216 ;  /* 0x4b8000005454b820 */ /* 0x000fe20000400000 */
[----:B------:R-:W-:Y:S01]  /*5600*/  I2FP.F32.S32 R5, R9 ;  /* 0x0000000900057245 */ /* 0x000fe20000201400 */
[----:B------:R-:W-:Y:S01]  /*5610*/  @!P3 FMUL R73, R73, 16777216 ;  /* 0x4b8000004949b820 */ /* 0x000fe20000400000 */
[----:B------:R-:W-:Y:S01]  /*5620*/  FSETP.GT.AND P6, PT, |R225|, 8.50705917302346158658e+37, PT ;  /* 0x7e800000e100780b */ /* 0x000fe20003fc4200 */
[----:B------:R-:W-:Y:S01]  /*5630*/  @!P3 FMUL R72, R72, 16777216 ;  /* 0x4b8000004848b820 */ /* 0x000fe20000400000 */
[----:B------:R-:W-:Y:S01]  /*5640*/  @!P3 FMUL R89, R89, 16777216 ;  /* 0x4b8000005959b820 */ /* 0x000fe20000400000 */
[----:B------:R-:W-:Y:S01]  /*5650*/  @!P3 FMUL R88, R88, 16777216 ;  /* 0x4b8000005858b820 */ /* 0x000fe20000400000 */
[----:B------:R-:W-:Y:S01]  /*5660*/  @!P3 FMUL R81, R81, 16777216 ;  /* 0x4b8000005151b820 */ /* 0x000fe20000400000 */
[----:B------:R-:W-:Y:S01]  /*5670*/  @!P3 FMUL R80, R80, 16777216 ;  /* 0x4b8000005050b820 */ /* 0x000fe20000400000 */
[C---:B------:R-:W-:Y:S01]  /*5680*/  FSETP.GEU.AND P3, PT, |R224|.reuse, 1.175494350822287508e-38, PT ;  /* 0x00800000e000780b */ /* 0x040fe20003f6e200 */
[----:B------:R-:W-:Y:S01]  /*5690*/  FFMA.FTZ R6, R5, 1.1920928955078125e-07, R6 ;  /* 0x3400000005067823 */ /* 0x000fe20000010006 */
[C---:B------:R-:W-:Y:S01]  /*56a0*/  FSETP.GEU.AND P5, PT, |R225|.reuse, 1.175494350822287508e-38, PT ;  /* 0x00800000e100780b */ /* 0x040fe20003fae200 */
[C---:B------:R-:W-:Y:S01]  /*56b0*/  FMUL R5, R224.reuse, 8388608 ;  /* 0x4b000000e0057820 */ /* 0x040fe20000400000 */
[C---:B------:R-:W-:Y:S01]  /*56c0*/  FSETP.GEU.AND P2, PT, R224.reuse, 1.175494350822287508e-38, PT ;  /* 0x00800000e000780b */ /* 0x040fe20003f4e000 */
[----:B------:R-:W0:Y:S01]  /*56d0*/  MUFU.RCP R12, R226 ;  /* 0x000000e2000c7308 */ /* 0x000e220000001000 */
[----:B------:R-:W-:Y:S01]  /*56e0*/  FSETP.GEU.AND P4, PT, R225, 1.175494350822287508e-38, PT ;  /* 0x00800000e100780b */ /* 0x000fe20003f8e000 */
[----:B------:R-:W-:Y:S01]  /*56f0*/  @P0 FMUL R93, R93, 0.25 ;  /* 0x3e8000005d5d0820 */ /* 0x000fe20000400000 */
[----:B------:R-:W-:Y:S01]  /*5700*/  FSEL R5, R5, R224, !P2 ;  /* 0x000000e005057208 */ /* 0x000fe20005000000 */
[----:B------:R-:W-:Y:S01]  /*5710*/  @P0 FMUL R224, R224, 0.25 ;  /* 0x3e800000e0e00820 */ /* 0x000fe20000400000 */
[----:B------:R-:W-:Y:S01]  /*5720*/  FSEL R2, R11, R225, !P4 ;  /* 0x000000e10b027208 */ /* 0x000fe20006000000 */
[----:B------:R-:W-:Y:S01]  /*5730*/  @P6 FMUL R225, R225, 0.25 ;  /* 0x3e800000e1e16820 */ /* 0x000fe20000400000 */
[----:B------:R-:W-:Y:S01]  /*5740*/  I2FP.F32.S32 R8, R10 ;  /* 0x0000000a00087245 */ /* 0x000fe20000201400 */
[----:B------:R-:W-:Y:S01]  /*5750*/  @!P3 FMUL R224, R224, 16777216 ;  /* 0x4b800000e0e0b820 */ /* 0x000fe20000400000 */
[----:B------:R-:W-:Y:S01]  /*5760*/  @P0 FMUL R92, R92, 0.25 ;  /* 0x3e8000005c5c0820 */ /* 0x000fe20000400000 */
[----:B------:R-:W-:Y:S01]  /*5770*/  @!P5 FMUL R225, R225, 16777216 ;  /* 0x4b800000e1e1d820 */ /* 0x000fe20000400000 */
[----:B------:R-:W-:Y:S01]  /*5780*/  @P0 FMUL R69, R69, 0.25 ;  /* 0x3e80000045450820 */ /* 0x000fe20000400000 */
[----:B------:R-:W1:Y:S01]  /*5790*/  MUFU.RCP R18, R224 ;  /* 0x000000e000127308 */ /* 0x000e620000001000 */
[----:B------:R-:W-:Y:S01]  /*57a0*/  FFMA.FTZ R7, R8, 1.1920928955078125e-07, R7 ;  /* 0x3400000008077823 */ /* 0x000fe20000010007 */
[----:B------:R-:W-:Y:S01]  /*57b0*/  @P0 FMUL R68, R68, 0.25 ;  /* 0x3e80000044440820 */ /* 0x000fe20000400000 */
[----:B------:R-:W-:Y:S01]  /*57c0*/  @P0 FMUL R97, R97, 0.25 ;  /* 0x3e80000061610820 */ /* 0x000fe20000400000 */
[----:B------:R-:W-:Y:S01]  /*57d0*/  @P0 FMUL R96, R96, 0.25 ;  /* 0x3e80000060600820 */ /* 0x000fe20000400000 */
[----:B------:R-:W-:Y:S01]  /*57e0*/  @P6 FMUL R95, R95, 0.25 ;  /* 0x3e8000005f5f6820 */ /* 0x000fe20000400000 */
[----:B------:R-:W-:Y:S01]  /*57f0*/  @P6 FMUL R94, R94, 0.25 ;  /* 0x3e8000005e5e6820 */ /* 0x000fe20000400000 */
[----:B------:R-:W-:Y:S01]  /*5800*/  @P6 FMUL R71, R71, 0.25 ;  /* 0x3e80000047476820 */ /* 0x000fe20000400000 */
[----:B------:R-:W2:Y:S01]  /*5810*/  MUFU.RCP R8, R225 ;  /* 0x000000e100087308 */ /* 0x000ea20000001000 */
[----:B------:R-:W-:Y:S01]  /*5820*/  @P6 FMUL R70, R70, 0.25 ;  /* 0x3e80000046466820 */ /* 0x000fe20000400000 */
[----:B------:R-:W-:Y:S01]  /*5830*/  @P6 FMUL R99, R99, 0.25 ;  /* 0x3e80000063636820 */ /* 0x000fe20000400000 */
[----:B------:R-:W-:Y:S01]  /*5840*/  @P6 FMUL R98, R98, 0.25 ;  /* 0x3e80000062626820 */ /* 0x000fe20000400000 */
[----:B------:R-:W-:Y:S01]  /*5850*/  @P6 FMUL R79, R79, 0.25 ;  /* 0x3e8000004f4f6820 */ /* 0x000fe20000400000 */
[----:B------:R-:W-:Y:S01]  /*5860*/  @P6 FMUL R78, R78, 0.25 ;  /* 0x3e8000004e4e6820 */ /* 0x000fe20000400000 */
[----:B------:R-:W-:Y:S01]  /*5870*/  @!P3 FMUL R93, R93, 16777216 ;  /* 0x4b8000005d5db820 */ /* 0x000fe20000400000 */
[----:B------:R-:W-:Y:S01]  /*5880*/  @!P3 FMUL R92, R92, 16777216 ;  /* 0x4b8000005c5cb820 */ /* 0x000fe20000400000 */
[----:B------:R-:W-:-:S02]  /*5890*/  VIADD R11, R5, 0xc0cafb0d ;  /* 0xc0cafb0d050b7836 */ /* 0x000fc40000000000 */
[----:B------:R-:W-:Y:S01]  /*58a0*/  @!P3 FMUL R69, R69, 16777216 ;  /* 0x4b8000004545b820 */ /* 0x000fe20000400000 */
[----:B------:R-:W-:Y:S01]  /*58b0*/  @!P3 FMUL R68, R68, 16777216 ;  /* 0x4b8000004444b820 */ /* 0x000fe20000400000 */
[----:B------:R-:W-:Y:S01]  /*58c0*/  @!P3 FMUL R97, R97, 16777216 ;  /* 0x4b8000006161b820 */ /* 0x000fe20000400000 */
[----:B------:R-:W-:Y:S01]  /*58d0*/  @!P3 FMUL R96, R96, 16777216 ;  /* 0x4b8000006060b820 */ /* 0x000fe20000400000 */
[----:B------:R-:W-:Y:S01]  /*58e0*/  @P0 FMUL R77, R77, 0.25 ;  /* 0x3e8000004d4d0820 */ /* 0x000fe20000400000 */
[----:B------:R-:W-:Y:S01]  /*58f0*/  @P0 FMUL R76, R76, 0.25 ;  /* 0x3e8000004c4c0820 */ /* 0x000fe20000400000 */
[----:B------:R-:W-:Y:S02]  /*5900*/  VIADD R13, R2, 0xc0cafb0d ;  /* 0xc0cafb0d020d7836 */ /* 0x000fe40000000000 */
[C---:B0-----:R-:W-:Y:S01]  /*5910*/  FMUL R40, R12.reuse, R73 ;  /* 0x000000490c287220 */ /* 0x041fe20000400000 */
[C---:B------:R-:W-:Y:S01]  /*5920*/  FMUL R41, R12.reuse, R72 ;  /* 0x000000480c297220 */ /* 0x040fe20000400000 */
[C---:B------:R-:W-:Y:S01]  /*5930*/  FMUL R44, R12.reuse, R89 ;  /* 0x000000590c2c7220 */ /* 0x040fe20000400000 */
[C---:B------:R-:W-:Y:S01]  /*5940*/  FMUL R45, R12.reuse, R88 ;  /* 0x000000580c2d7220 */ /* 0x040fe20000400000 */
[C---:B------:R-:W-:Y:S01]  /*5950*/  FMUL R48, R12.reuse, R81 ;  /* 0x000000510c307220 */ /* 0x040fe20000400000 */
[----:B------:R-:W-:Y:S01]  /*5960*/  FMUL R49, R12, R80 ;  /* 0x000000500c317220 */ /* 0x000fe20000400000 */
[----:B------:R-:W-:Y:S01]  /*5970*/  @!P5 FMUL R95, R95, 16777216 ;  /* 0x4b8000005f5fd820 */ /* 0x000fe20000400000 */
[----:B------:R-:W-:Y:S01]  /*5980*/  @!P5 FMUL R94, R94, 16777216 ;  /* 0x4b8000005e5ed820 */ /* 0x000fe20000400000 */
[----:B------:R-:W-:Y:S01]  /*5990*/  @!P5 FMUL R71, R71, 16777216 ;  /* 0x4b8000004747d820 */ /* 0x000fe20000400000 */
[----:B------:R-:W-:Y:S01]  /*59a0*/  @!P5 FMUL R70, R70, 16777216 ;  /* 0x4b8000004646d820 */ /* 0x000fe20000400000 */
[----:B------:R-:W-:Y:S01]  /*59b0*/  @!P5 FMUL R99, R99, 16777216 ;  /* 0x4b8000006363d820 */ /* 0x000fe20000400000 */
[----:B------:R-:W-:Y:S01]  /*59c0*/  @!P5 FMUL R98, R98, 16777216 ;  /* 0x4b8000006262d820 */ /* 0x000fe20000400000 */
[C---:B------:R-:W-:Y:S01]  /*59d0*/  FMUL R36, R12.reuse, R85 ;  /* 0x000000550c247220 */ /* 0x040fe20000400000 */
[----:B------:R-:W-:Y:S01]  /*59e0*/  FMUL R37, R12, R84 ;  /* 0x000000540c257220 */ /* 0x000fe20000400000 */
[----:B------:R-:W-:Y:S01]  /*59f0*/  @!P5 FMUL R79, R79, 16777216 ;  /* 0x4b8000004f4fd820 */ /* 0x000fe20000400000 */
[----:B------:R-:W-:Y:S01]  /*5a00*/  @!P5 FMUL R78, R78, 16777216 ;  /* 0x4b8000004e4ed820 */ /* 0x000fe20000400000 */
[C---:B-1----:R-:W-:Y:S01]  /*5a10*/  FMUL R24, R18.reuse, R93 ;  /* 0x0000005d12187220 */ /* 0x042fe20000400000 */
[C---:B------:R-:W-:Y:S01]  /*5a20*/  FMUL R25, R18.reuse, R92 ;  /* 0x0000005c12197220 */ /* 0x040fe20000400000 */
[C---:B------:R-:W-:Y:S01]  /*5a30*/  FMUL R28, R18.reuse, R69 ;  /* 0x00000045121c7220 */ /* 0x040fe20000400000 */
[C---:B------:R-:W-:Y:S01]  /*5a40*/  FMUL R29, R18.reuse, R68 ;  /* 0x00000044121d7220 */ /* 0x040fe20000400000 */
[C---:B------:R-:W-:Y:S01]  /*5a50*/  FMUL R32, R18.reuse, R97 ;  /* 0x0000006112207220 */ /* 0x040fe20000400000 */
[----:B------:R-:W-:Y:S01]  /*5a60*/  FMUL R33, R18, R96 ;  /* 0x0000006012217220 */ /* 0x000fe20000400000 */
[----:B------:R-:W-:Y:S01]  /*5a70*/  @!P3 FMUL R77, R77, 16777216 ;  /* 0x4b8000004d4db820 */ /* 0x000fe20000400000 */
[----:B------:R-:W-:Y:S01]  /*5a80*/  @!P3 FMUL R76, R76, 16777216 ;  /* 0x4b8000004c4cb820 */ /* 0x000fe20000400000 */
[----:B------:R-:W-:Y:S01]  /*5a90*/  LOP3.LUT R12, R11, 0xff800000, RZ, 0xc0, !PT ;  /* 0xff8000000b0c7812 */ /* 0x000fe200078ec0ff */
[C---:B--2---:R-:W-:Y:S01]  /*5aa0*/  FMUL R22, R8.reuse, R95 ;  /* 0x0000005f08167220 */ /* 0x044fe20000400000 */
[C---:B------:R-:W-:Y:S01]  /*5ab0*/  FMUL R23, R8.reuse, R94 ;  /* 0x0000005e08177220 */ /* 0x040fe20000400000 */
[C---:B------:R-:W-:Y:S01]  /*5ac0*/  FMUL R26, R8.reuse, R71 ;  /* 0x00000047081a7220 */ /* 0x040fe20000400000 */
[C---:B------:R-:W-:Y:S01]  /*5ad0*/  FMUL R27, R8.reuse, R70 ;  /* 0x00000046081b7220 */ /* 0x040fe20000400000 */
[C---:B------:R-:W-:Y:S01]  /*5ae0*/  FMUL R30, R8.reuse, R99 ;  /* 0x00000063081e7220 */ /* 0x040fe20000400000 */
[C---:B------:R-:W-:Y:S01]  /*5af0*/  FMUL R31, R8.reuse, R98 ;  /* 0x00000062081f7220 */ /* 0x040fe20000400000 */
[----:B------:R-:W-:Y:S01]  /*5b00*/  LOP3.LUT R15, R13, 0xff800000, RZ, 0xc0, !PT ;  /* 0xff8000000d0f7812 */ /* 0x000fe200078ec0ff */
[----:B------:R-:W-:Y:S01]  /*5b10*/  FMUL R16, R8, R79 ;  /* 0x0000004f08107220 */ /* 0x000fe20000400000 */
[----:B------:R-:W-:Y:S01]  /*5b20*/  F2FP.SATFINITE.E4M3.F32.PACK_AB_MERGE_C R48, R48, R49, RZ ;  /* 0x000000313030723e */ /* 0x000fe200048070ff */
[----:B------:R-:W-:Y:S01]  /*5b30*/  FMUL R19, R8, R78 ;  /* 0x0000004e08137220 */ /* 0x000fe20000400000 */
[----:B------:R-:W-:Y:S01]  /*5b40*/  F2FP.SATFINITE.E4M3.F32.PACK_AB_MERGE_C R44, R44, R45, RZ ;  /* 0x0000002d2c2c723e */ /* 0x000fe200048070ff */
[----:B------:R-:W-:Y:S01]  /*5b50*/  FMUL R20, R18, R77 ;  /* 0x0000004d12147220 */ /* 0x000fe20000400000 */
[----:B------:R-:W-:Y:S01]  /*5b60*/  F2FP.SATFINITE.E4M3.F32.PACK_AB_MERGE_C R40, R40, R41, RZ ;  /* 0x000000292828723e */ /* 0x000fe200048070ff */
[----:B------:R-:W-:Y:S01]  /*5b70*/  FMUL R21, R18, R76 ;  /* 0x0000004c12157220 */ /* 0x000fe20000400000 */
[----:B------:R-:W-:Y:S01]  /*5b80*/  F2FP.SATFINITE.E4M3.F32.PACK_AB_MERGE_C R46, R46, R47, RZ ;  /* 0x0000002f2e2e723e */ /* 0x000fe200048070ff */
[----:B------:R-:W-:Y:S01]  /*5b90*/  IMAD.IADD R9, R4, 0x1, -R9 ;  /* 0x0000000104097824 */ /* 0x000fe200078e0a09 */
[----:B------:R-:W-:Y:S01]  /*5ba0*/  F2FP.SATFINITE.E4M3.F32.PACK_AB_MERGE_C R42, R42, R43, RZ ;  /* 0x0000002b2a2a723e */ /* 0x000fe200048070ff */
[----:B------:R-:W0:Y:S01]  /*5bb0*/  LDC R72, c[0x0][0x3e8] ;  /* 0x0000fa00ff487b82 */ /* 0x000e220000000800 */
[----:B------:R-:W-:Y:S01]  /*5bc0*/  F2FP.SATFINITE.E4M3.F32.PACK_AB_MERGE_C R38, R38, R39, RZ ;  /* 0x000000272626723e */ /* 0x000fe200048070ff */
[----:B------:R-:W-:Y:S01]  /*5bd0*/  FADD R9, R9, -1 ;  /* 0xbf80000009097421 */ /* 0x000fe20000000000 */
[----:B------:R-:W-:Y:S01]  /*5be0*/  FSEL R8, RZ, -23, P2 ;  /* 0xc1b80000ff087808 */ /* 0x000fe20001000000 */
[----:B------:R-:W-:Y:S01]  /*5bf0*/  IMAD.IADD R10, R3, 0x1, -R10 ;  /* 0x00000001030a7824 */ /* 0x000fe200078e0a0a */
[----:B------:R-:W-:Y:S01]  /*5c00*/  I2FP.F32.S32 R11, R12 ;  /* 0x0000000c000b7245 */ /* 0x000fe20000201400 */
[----:B------:R-:W-:Y:S01]  /*5c10*/  IMAD.IADD R12, R5, 0x1, -R12 ;  /* 0x00000001050c7824 */ /* 0x000fe200078e0a0c */
[----:B------:R-:W-:Y:S01]  /*5c20*/  F2FP.SATFINITE.E4M3.F32.PACK_AB_MERGE_C R32, R32, R33, RZ ;  /* 0x000000212020723e */ /* 0x000fe200048070ff */
[----:B------:R-:W-:Y:S01]  /*5c30*/  FADD R10, R10, -1 ;  /* 0xbf8000000a0a7421 */ /* 0x000fe20000000000 */
[----:B------:R-:W-:Y:S01]  /*5c40*/  F2FP.SATFINITE.E4M3.F32.PACK_AB_MERGE_C R28, R28, R29, RZ ;  /* 0x0000001d1c1c723e */ /* 0x000fe200048070ff */
[----:B------:R-:W-:Y:S01]  /*5c50*/  FFMA.FTZ R13, R11, 1.1920928955078125e-07, R8 ;  /* 0x340000000b0d7823 */ /* 0x000fe20000010008 */
[----:B------:R-:W-:Y:S01]  /*5c60*/  F2FP.SATFINITE.E4M3.F32.PACK_AB_MERGE_C R24, R24, R25, RZ ;  /* 0x000000191818723e */ /* 0x000fe200048070ff */
[----:B------:R-:W-:Y:S01]  /*5c70*/  FADD R12, R12, -1 ;  /* 0xbf8000000c0c7421 */ /* 0x000fe20000000000 */
[----:B------:R-:W-:Y:S01]  /*5c80*/  FSEL R14, RZ, -23, P4 ;  /* 0xc1b80000ff0e7808 */ /* 0x000fe20002000000 */
[----:B------:R-:W1:Y:S01]  /*5c90*/  LDCU.64 UR4, c[0x0][0x3e0] ;  /* 0x00007c00ff0477ac */ /* 0x000e620008000a00 */
[----:B------:R-:W-:Y:S01]  /*5ca0*/  I2FP.F32.S32 R17, R15 ;  /* 0x0000000f00117245 */ /* 0x000fe20000201400 */
[----:B------:R-:W-:Y:S01]  /*5cb0*/  IMAD.IADD R15, R2, 0x1, -R15 ;  /* 0x00000001020f7824 */ /* 0x000fe200078e0a0f */
[----:B------:R-:W-:-:S02]  /*5cc0*/  F2FP.SATFINITE.E4M3.F32.PACK_AB_MERGE_C R34, R34, R35, RZ ;  /* 0x000000232222723e */ /* 0x000fc400048070ff */
[----:B------:R-:W-:Y:S01]  /*5cd0*/  F2FP.SATFINITE.E4M3.F32.PACK_AB_MERGE_C R30, R30, R31, RZ ;  /* 0x0000001f1e1e723e */ /* 0x000fe200048070ff */
[----:B------:R-:W-:Y:S01]  /*5ce0*/  FFMA.FTZ R14, R17, 1.1920928955078125e-07, R14 ;  /* 0x34000000110e7823 */ /* 0x000fe2000001000e */
[----:B------:R-:W-:Y:S02]  /*5cf0*/  F2FP.SATFINITE.E4M3.F32.PACK_AB_MERGE_C R26, R26, R27, RZ ;  /* 0x0000001b1a1a723e */ /* 0x000fe400048070ff */
[----:B------:R-:W-:Y:S02]  /*5d00*/  F2FP.SATFINITE.E4M3.F32.PACK_AB_MERGE_C R22, R22, R23, RZ ;  /* 0x000000171616723e */ /* 0x000fe400048070ff */
[----:B------:R-:W-:Y:S02]  /*5d10*/  LOP3.LUT R48, R48, 0xffff, RZ, 0xc0, !PT ;  /* 0x0000ffff30307812 */ /* 0x000fe400078ec0ff */
[----:B------:R-:W-:Y:S02]  /*5d20*/  LOP3.LUT R29, R44, 0xffff, RZ, 0xc0, !PT ;  /* 0x0000ffff2c1d7812 */ /* 0x000fe400078ec0ff */
[----:B------:R-:W-:-:S02]  /*5d30*/  LOP3.LUT R33, R40, 0xffff, RZ, 0xc0, !PT ;  /* 0x0000ffff28217812 */ /* 0x000fc400078ec0ff */
[----:B------:R-:W-:Y:S01]  /*5d40*/  F2FP.SATFINITE.E4M3.F32.PACK_AB_MERGE_C R36, R36, R37, RZ ;  /* 0x000000252424723e */ /* 0x000fe200048070ff */
[----:B-1----:R-:W-:Y:S01]  /*5d50*/  UIMAD UR4, UR8, UR4, URZ ;  /* 0x00000004080472a4 */ /* 0x002fe2000f8e02ff */
[----:B------:R-:W-:Y:S02]  /*5d60*/  LOP3.LUT R46, R46, 0xffff, RZ, 0xc0, !PT ;  /* 0x0000ffff2e2e7812 */ /* 0x000fe400078ec0ff */
[----:B------:R-:W-:Y:S02]  /*5d70*/  LOP3.LUT R31, R42, 0xffff, RZ, 0xc0, !PT ;  /* 0x0000ffff2a1f7812 */ /* 0x000fe400078ec0ff */
[----:B------:R-:W-:Y:S02]  /*5d80*/  LOP3.LUT R35, R38, 0xffff, RZ, 0xc0, !PT ;  /* 0x0000ffff26237812 */ /* 0x000fe400078ec0ff */
[----:B------:R-:W-:Y:S02]  /*5d90*/  LOP3.LUT R37, R32, 0xffff, RZ, 0xc0, !PT ;  /* 0x0000ffff20257812 */ /* 0x000fe400078ec0ff */
[----:B------:R-:W-:-:S02]  /*5da0*/  LOP3.LUT R38, R28, 0xffff, RZ, 0xc0, !PT ;  /* 0x0000ffff1c267812 */ /* 0x000fc400078ec0ff */
[----:B------:R-:W-:Y:S02]  /*5db0*/  LOP3.LUT R41, R24, 0xffff, RZ, 0xc0, !PT ;  /* 0x0000ffff18297812 */ /* 0x000fe400078ec0ff */
[----:B------:R-:W-:Y:S02]  /*5dc0*/  F2FP.SATFINITE.E4M3.F32.PACK_AB_MERGE_C R20, R20, R21, RZ ;  /* 0x000000151414723e */ /* 0x000fe400048070ff */
[----:B------:R-:W-:Y:S02]  /*5dd0*/  F2FP.SATFINITE.E4M3.F32.PACK_AB_MERGE_C R21, R16, R19, RZ ;  /* 0x000000131015723e */ /* 0x000fe400048070ff */
[----:B------:R-:W-:Y:S02]  /*5de0*/  LOP3.LUT R30, R30, 0xffff, RZ, 0xc0, !PT ;  /* 0x0000ffff1e1e7812 */ /* 0x000fe400078ec0ff */
[----:B------:R-:W-:Y:S02]  /*5df0*/  LOP3.LUT R39, R26, 0xffff, RZ, 0xc0, !PT ;  /* 0x0000ffff1a277812 */ /* 0x000fe400078ec0ff */
[----:B------:R-:W-:-:S02]  /*5e00*/  LOP3.LUT R43, R22, 0xffff, RZ, 0xc0, !PT ;  /* 0x0000ffff162b7812 */ /* 0x000fc400078ec0ff */
[--C-:B------:R-:W-:Y:S02]  /*5e10*/  PRMT R11, R33, 0x3340, R0.reuse ;  /* 0x00003340210b7816 */ /* 0x100fe40000000000 */
[----:B------:R-:W-:Y:S02]  /*5e20*/  PRMT R8, R48, 0x3340, R29 ;  /* 0x0000334030087816 */ /* 0x000fe4000000001d */
[--C-:B------:R-:W-:Y:S02]  /*5e30*/  PRMT R17, R35, 0x3340, R0.reuse ;  /* 0x0000334023117816 */ /* 0x100fe40000000000 */
[----:B------:R-:W-:Y:S02]  /*5e40*/  PRMT R16, R46, 0x3340, R31 ;  /* 0x000033402e107816 */ /* 0x000fe4000000001f */
[----:B------:R-:W-:Y:S02]  /*5e50*/  PRMT R19, R41, 0x3340, R0 ;  /* 0x0000334029137816 */ /* 0x000fe40000000000 */
[----:B------:R-:W-:-:S02]  /*5e60*/  PRMT R18, R37, 0x3340, R38 ;  /* 0x0000334025127816 */ /* 0x000fc40000000026 */
[----:B------:R-:W-:Y:S02]  /*5e70*/  PRMT R25, R43, 0x3340, R0 ;  /* 0x000033402b197816 */ /* 0x000fe40000000000 */
[----:B------:R-:W-:Y:S02]  /*5e80*/  PRMT R22, R30, 0x3340, R39 ;  /* 0x000033401e167816 */ /* 0x000fe40000000027 */
[----:B------:R-:W-:Y:S02]  /*5e90*/  PRMT R23, R8, 0x5410, R11 ;  /* 0x0000541008177816 */ /* 0x000fe4000000000b */
[----:B------:R-:W-:Y:S02]  /*5ea0*/  PRMT R27, R16, 0x5410, R17 ;  /* 0x00005410101b7816 */ /* 0x000fe40000000011 */
[----:B------:R-:W-:Y:S02]  /*5eb0*/  SHF.R.U32.HI R8, RZ, 0x8, R48 ;  /* 0x00000008ff087819 */ /* 0x000fe40000011630 */
[----:B------:R-:W-:-:S02]  /*5ec0*/  PRMT R28, R18, 0x5410, R19 ;  /* 0x00005410121c7816 */ /* 0x000fc40000000013 */
[----:B------:R-:W-:Y:S02]  /*5ed0*/  SHF.R.U32.HI R11, RZ, 0x8, R46 ;  /* 0x00000008ff0b7819 */ /* 0x000fe4000001162e */
[----:B------:R-:W-:Y:S02]  /*5ee0*/  SHF.R.U32.HI R17, RZ, 0x8, R31 ;  /* 0x00000008ff117819 */ /* 0x000fe4000001161f */
[----:B------:R-:W-:Y:S01]  /*5ef0*/  SHF.R.U32.HI R19, RZ, 0x8, R35 ;  /* 0x00000008ff137819 */ /* 0x000fe20000011623 */
[----:B------:R-:W-:Y:S01]  /*5f00*/  IMAD.MOV.U32 R35, RZ, RZ, 0x3dc6b27f ;  /* 0x3dc6b27fff237424 */ /* 0x000fe200078e00ff */
[----:B------:R-:W-:Y:S02]  /*5f10*/  PRMT R32, R22, 0x5410, R25 ;  /* 0x0000541016207816 */ /* 0x000fe40000000019 */
[----:B------:R-:W-:Y:S02]  /*5f20*/  LOP3.LUT R25, R8, 0xffff, RZ, 0xc0, !PT ;  /* 0x0000ffff08197812 */ /* 0x000fe400078ec0ff */
[----:B------:R-:W-:-:S02]  /*5f30*/  LOP3.LUT R17, R17, 0xffff, RZ, 0xc0, !PT ;  /* 0x0000ffff11117812 */ /* 0x000fc400078ec0ff */
[----:B------:R-:W-:Y:S02]  /*5f40*/  LOP3.LUT R8, R11, 0xffff, RZ, 0xc0, !PT ;  /* 0x0000ffff0b087812 */ /* 0x000fe400078ec0ff */
[----:B------:R-:W-:Y:S02]  /*5f50*/  LOP3.LUT R19, R19, 0xffff, RZ, 0xc0, !PT ;  /* 0x0000ffff13137812 */ /* 0x000fe400078ec0ff */
[----:B------:R-:W-:Y:S02]  /*5f60*/  SHF.R.U32.HI R16, RZ, 0x8, R29 ;  /* 0x00000008ff107819 */ /* 0x000fe4000001161d */
[----:B------:R-:W-:Y:S02]  /*5f70*/  PRMT R24, R8, 0x3340, R17 ;  /* 0x0000334008187816 */ /* 0x000fe40000000011 */
[----:B------:R-:W-:Y:S02]  /*5f80*/  PRMT R29, R19, 0x3340, R0 ;  /* 0x00003340131d7816 */ /* 0x000fe40000000000 */
[----:B------:R-:W-:-:S02]  /*5f90*/  SHF.R.U32.HI R8, RZ, 0x8, R37 ;  /* 0x00000008ff087819 */ /* 0x000fc40000011625 */
[----:B------:R-:W-:Y:S02]  /*5fa0*/  SHF.R.U32.HI R11, RZ, 0x8, R30 ;  /* 0x00000008ff0b7819 */ /* 0x000fe4000001161e */
[----:B------:R-:W-:Y:S02]  /*5fb0*/  SHF.R.U32.HI R17, RZ, 0x8, R39 ;  /* 0x00000008ff117819 */ /* 0x000fe40000011627 */
[----:B------:R-:W-:Y:S02]  /*5fc0*/  SHF.R.U32.HI R19, RZ, 0x8, R43 ;  /* 0x00000008ff137819 */ /* 0x000fe4000001162b */
[----:B------:R-:W-:Y:S02]  /*5fd0*/  LOP3.LUT R31, R8, 0xffff, RZ, 0xc0, !PT ;  /* 0x0000ffff081f7812 */ /* 0x000fe400078ec0ff */
[----:B------:R-:W-:Y:S02]  /*5fe0*/  LOP3.LUT R17, R17, 0xffff, RZ, 0xc0, !PT ;  /* 0x0000ffff11117812 */ /* 0x000fe400078ec0ff */
[----:B------:R-:W-:-:S02]  /*5ff0*/  LOP3.LUT R8, R11, 0xffff, RZ, 0xc0, !PT ;  /* 0x0000ffff0b087812 */ /* 0x000fc400078ec0ff */
[----:B------:R-:W-:Y:S02]  /*6000*/  LOP3.LUT R19, R19, 0xffff, RZ, 0xc0, !PT ;  /* 0x0000ffff13137812 */ /* 0x000fe400078ec0ff */
[----:B------:R-:W-:Y:S02]  /*6010*/  LOP3.LUT R16, R16, 0xffff, RZ, 0xc0, !PT ;  /* 0x0000ffff10107812 */ /* 0x000fe400078ec0ff */
[----:B------:R-:W-:Y:S02]  /*6020*/  PRMT R8, R8, 0x3340, R17 ;  /* 0x0000334008087816 */ /* 0x000fe40000000011 */
[----:B------:R-:W-:Y:S02]  /*6030*/  PRMT R19, R19, 0x3340, R0 ;  /* 0x0000334013137816 */ /* 0x000fe40000000000 */
[----:B------:R-:W-:Y:S02]  /*6040*/  PRMT R25, R25, 0x3340, R16 ;  /* 0x0000334019197816 */ /* 0x000fe40000000010 */
[----:B------:R-:W-:-:S02]  /*6050*/  SHF.R.U32.HI R16, RZ, 0x8, R38 ;  /* 0x00000008ff107819 */ /* 0x000fc40000011626 */
[----:B------:R-:W-:Y:S01]  /*6060*/  PRMT R38, R8, 0x5410, R19 ;  /* 0x0000541008267816 */ /* 0x000fe20000000013 */
[C---:B------:R-:W-:Y:S01]  /*6070*/  FFMA.FTZ R8, R9.reuse, R35, -0.16845393180847167969 ;  /* 0xbe2c7f3009087423 */ /* 0x040fe20000010023 */
[----:B------:R-:W-:Y:S02]  /*6080*/  SHF.R.U32.HI R18, RZ, 0x8, R33 ;  /* 0x00000008ff127819 */ /* 0x000fe40000011621 */
[----:B------:R-:W-:Y:S01]  /*6090*/  SHF.R.U32.HI R11, RZ, 0x5, R0 ;  /* 0x00000005ff0b7819 */ /* 0x000fe20000011600 */
[C---:B------:R-:W-:Y:S01]  /*60a0*/  FFMA.FTZ R8, R9.reuse, R8, 0.1716887056827545166 ;  /* 0x3e2fcf2a09087423 */ /* 0x040fe20000010008 */
[----:B------:R-:W-:Y:S02]  /*60b0*/  LOP3.LUT R18, R18, 0xffff, RZ, 0xc0, !PT ;  /* 0x0000ffff12127812 */ /* 0x000fe400078ec0ff */
[----:B------:R-:W-:Y:S01]  /*60c0*/  LOP3.LUT R16, R16, 0xffff, RZ, 0xc0, !PT ;  /* 0x0000ffff10107812 */ /* 0x000fe200078ec0ff */
[----:B------:R-:W-:Y:S01]  /*60d0*/  FFMA.FTZ R8, R9, R8, -0.17900948226451873779 ;  /* 0xbe374e4309087423 */ /* 0x000fe20000010008 */
[----:B------:R-:W-:-:S02]  /*60e0*/  PRMT R22, R18, 0x3340, R1 ;  /* 0x0000334012167816 */ /* 0x000fc40000000001 */
[----:B------:R-:W-:Y:S01]  /*60f0*/  SHF.R.U32.HI R18, RZ, 0x8, R41 ;  /* 0x00000008ff127819 */ /* 0x000fe20000011629 */
[----:B------:R-:W-:Y:S01]  /*6100*/  FFMA.FTZ R8, R9, R8, 0.20512372255325317383 ;  /* 0x3e520bf409087423 */ /* 0x000fe20000010008 */
[----:B------:R-:W-:Y:S02]  /*6110*/  SGXT.U32 R11, R11, 0x3 ;  /* 0x000000030b0b781a */ /* 0x000fe40000000000 */
[----:B------:R-:W-:Y:S01]  /*6120*/  LOP3.LUT R18, R18, 0xffff, RZ, 0xc0, !PT ;  /* 0x0000ffff12127812 */ /* 0x000fe200078ec0ff */
[----:B------:R-:W-:Y:S01]  /*6130*/  FFMA.FTZ R8, R9, R8, -0.24046532809734344482 ;  /* 0xbe763c8b09087423 */ /* 0x000fe20000010008 */
[----:B------:R-:W-:Y:S01]  /*6140*/  PRMT R31, R31, 0x3340, R16 ;  /* 0x000033401f1f7816 */ /* 0x000fe20000000010 */
[----:B0-----:R-:W-:Y:S01]  /*6150*/  IMAD R16, R11, R72, RZ ;  /* 0x000000480b107224 */ /* 0x001fe200078e02ff */
[----:B------:R-:W-:Y:S01]  /*6160*/  PRMT R18, R18, 0x3340, R1 ;  /* 0x0000334012127816 */ /* 0x000fe20000000001 */
[----:B------:R-:W-:Y:S01]  /*6170*/  FFMA.FTZ R8, R9, R8, 0.28857114911079406738 ;  /* 0x3e93bf9909087423 */ /* 0x000fe20000010008 */
[----:B------:R-:W-:-:S02]  /*6180*/  PRMT R29, R24, 0x5410, R29 ;  /* 0x00005410181d7816 */ /* 0x000fc4000000001d */
[----:B------:R-:W-:Y:S01]  /*6190*/  LOP3.LUT R36, R36, 0xffff, RZ, 0xc0, !PT ;  /* 0x0000ffff24247812 */ /* 0x000fe200078ec0ff */
[----:B------:R-:W-:Y:S01]  /*61a0*/  FFMA.FTZ R8, R9, R8, -0.36067417263984680176 ;  /* 0xbeb8aa4909087423 */ /* 0x000fe20000010008 */
[----:B------:R-:W-:Y:S02]  /*61b0*/  PRMT R25, R25, 0x5410, R22 ;  /* 0x0000541019197816 */ /* 0x000fe40000000016 */
[----:B------:R-:W-:Y:S01]  /*61c0*/  PRMT R24, R31, 0x5410, R18 ;  /* 0x000054101f187816 */ /* 0x000fe20000000012 */
[C---:B------:R-:W-:Y:S01]  /*61d0*/  FFMA.FTZ R8, R9.reuse, R8, 0.48089820146560668945 ;  /* 0x3ef6384a09087423 */ /* 0x040fe20000010008 */
[----:B------:R-:W-:Y:S01]  /*61e0*/  LOP3.LUT R34, R34, 0xffff, RZ, 0xc0, !PT ;  /* 0x0000ffff22227812 */ /* 0x000fe200078ec0ff */
[----:B------:R-:W-:Y:S01]  /*61f0*/  IMAD R18, R72, 0x8, R16 ;  /* 0x0000000848127824 */ /* 0x000fe200078e0210 */
[----:B------:R-:W-:Y:S01]  /*6200*/  LOP3.LUT R11, R20, 0xffff, RZ, 0xc0, !PT ;  /* 0x0000ffff140b7812 */ /* 0x000fe200078ec0ff */
[----:B------:R-:W-:Y:S01]  /*6210*/  FFMA.FTZ R8, R9, R8, -0.72134751081466674805 ;  /* 0xbf38aa3b09087423 */ /* 0x000fe20000010008 */
[----:B------:R-:W-:Y:S01]  /*6220*/  LOP3.LUT R213, R213, 0x1c, R0, 0xf8, !PT ;  /* 0x0000001cd5d57812 */ /* 0x000fe200078ef800 */
[C---:B------:R-:W-:Y:S01]  /*6230*/  IMAD R19, R72.reuse, 0x8, R18 ;  /* 0x0000000848137824 */ /* 0x040fe200078e0212 */
[----:B------:R-:W-:Y:S01]  /*6240*/  LOP3.LUT R17, R21, 0xffff, RZ, 0xc0, !PT ;  /* 0x0000ffff15117812 */ /* 0x000fe200078ec0ff */
[----:B------:R-:W-:Y:S01]  /*6250*/  FMUL R8, R9, R8 ;  /* 0x0000000809087220 */ /* 0x000fe20000400000 */
[--C-:B------:R-:W-:Y:S01]  /*6260*/  PRMT R22, R23, 0x4210, R36.reuse ;  /* 0x0000421017167816 */ /* 0x100fe20000000024 */
[----:B------:R-:W-:Y:S01]  /*6270*/  IMAD R20, R72, 0x8, R19 ;  /* 0x0000000848147824 */ /* 0x000fe200078e0213 */
[----:B------:R-:W-:Y:S01]  /*6280*/  PRMT R36, R25, 0x5210, R36 ;  /* 0x0000521019247816 */ /* 0x000fe20000000024 */
[----:B------:R-:W-:Y:S01]  /*6290*/  FMUL R8, R9, R8 ;  /* 0x0000000809087220 */ /* 0x000fe20000400000 */
[----:B------:R-:W-:Y:S01]  /*62a0*/  PRMT R26, R27, 0x4210, R34 ;  /* 0x000042101b1a7816 */ /* 0x000fe20000000022 */
[----:B------:R0:W-:Y:S01]  /*62b0*/  STS [R213+UR7], R22 ;  /* 0x00000016d5007988 */ /* 0x0001e20008000807 */
[--C-:B------:R-:W-:Y:S01]  /*62c0*/  PRMT R28, R28, 0x4210, R11.reuse ;  /* 0x000042101c1c7816 */ /* 0x100fe2000000000b */
[----:B------:R-:W-:Y:S01]  /*62d0*/  FFMA.FTZ R9, R9, 1.4426950216293334961, R8 ;  /* 0x3fb8aa3b09097823 */ /* 0x000fe20000010008 */
[----:B------:R-:W-:Y:S01]  /*62e0*/  PRMT R30, R24, 0x5210, R11 ;  /* 0x00005210181e7816 */ /* 0x000fe2000000000b */
[----:B------:R-:W-:Y:S01]  /*62f0*/  FADD R8, R15, -1 ;  /* 0xbf8000000f087421 */ /* 0x000fe20000000000 */
[----:B------:R-:W-:Y:S01]  /*6300*/  PRMT R34, R29, 0x5210, R34 ;  /* 0x000052101d227816 */ /* 0x000fe20000000022 */
[----:B------:R-:W-:Y:S01]  /*6310*/  STS [R213+UR7+0x80], R36 ;  /* 0x00008024d5007988 */ /* 0x000fe20008000807 */
[--C-:B------:R-:W-:Y:S01]  /*6320*/  PRMT R32, R32, 0x4210, R17.reuse ;  /* 0x0000421020207816 */ /* 0x100fe20000000011 */
[----:B------:R-:W-:Y:S01]  /*6330*/  IMAD R21, R72, 0x8, R20 ;  /* 0x0000000848157824 */ /* 0x000fe200078e0214 */
[----:B------:R-:W-:Y:S01]  /*6340*/  PRMT R38, R38, 0x5210, R17 ;  /* 0x0000521026267816 */ /* 0x000fe20000000011 */
[----:B------:R-:W-:Y:S01]  /*6350*/  FFMA.FTZ R15, R12, R35, -0.16845393180847167969 ;  /* 0xbe2c7f300c0f7423 */ /* 0x000fe20000010023 */
[C---:B------:R-:W-:Y:S01]  /*6360*/  LOP3.LUT R11, R213.reuse, 0x20, RZ, 0x3c, !PT ;  /* 0x00000020d50b7812 */ /* 0x040fe200078e3cff */
[----:B0-----:R-:W-:Y:S01]  /*6370*/  IMAD R22, R72, 0x8, R21 ;  /* 0x0000000848167824 */ /* 0x001fe200078e0215 */
[----:B------:R-:W-:Y:S01]  /*6380*/  LOP3.LUT R17, R213, 0x40, RZ, 0x3c, !PT ;  /* 0x00000040d5117812 */ /* 0x000fe200078e3cff */
[----:B------:R-:W-:Y:S01]  /*6390*/  FFMA.FTZ R15, R12, R15, 0.1716887056827545166 ;  /* 0x3e2fcf2a0c0f7423 */ /* 0x000fe2000001000f */
[----:B------:R-:W-:Y:S01]  /*63a0*/  FADD R68, R6, R9 ;  /* 0x0000000906447221 */ /* 0x000fe20000000000 */
[----:B------:R-:W-:Y:S01]  /*63b0*/  STS [R11+UR7+0x800], R26 ;  /* 0x0008001a0b007988 */ /* 0x000fe20008000807 */
[----:B------:R-:W-:-:S02]  /*63c0*/  IMAD R23, R72, 0x8, R22 ;  /* 0x0000000848177824 */ /* 0x000fc400078e0216 */
[----:B------:R-:W-:Y:S01]  /*63d0*/  FFMA.FTZ R15, R12, R15, -0.17900948226451873779 ;  /* 0xbe374e430c0f7423 */ /* 0x000fe2000001000f */
[----:B------:R-:W-:Y:S01]  /*63e0*/  ISETP.GE.U32.AND P0, PT, R4, 0x7f800000, PT ;  /* 0x7f8000000400780c */ /* 0x000fe20003f06070 */
[----:B------:R0:W-:Y:S01]  /*63f0*/  STS [R11+UR7+0x880], R34 ;  /* 0x000880220b007988 */ /* 0x0001e20008000807 */
[----:B------:R-:W-:Y:S02]  /*6400*/  IMAD R24, R72, 0x8, R23 ;  /* 0x0000000848187824 */ /* 0x000fe400078e0217 */
[----:B------:R-:W-:Y:S01]  /*6410*/  FFMA.FTZ R15, R12, R15, 0.20512372255325317383 ;  /* 0x3e520bf40c0f7423 */ /* 0x000fe2000001000f */
[----:B------:R-:W-:Y:S01]  /*6420*/  ISETP.GE.U32.AND P6, PT, R3, 0x7f800000, PT ;  /* 0x7f8000000300780c */ /* 0x000fe20003fc6070 */
[----:B------:R-:W-:Y:S01]  /*6430*/  STS [R17+UR7+0x1000], R28 ;  /* 0x0010001c11007988 */ /* 0x000fe20008000807 */
[----:B------:R-:W-:Y:S02]  /*6440*/  IMAD R25, R72, 0x8, R24 ;  /* 0x0000000848197824 */ /* 0x000fe400078e0218 */
[----:B------:R-:W-:Y:S01]  /*6450*/  FFMA.FTZ R15, R12, R15, -0.24046532809734344482 ;  /* 0xbe763c8b0c0f7423 */ /* 0x000fe2000001000f */
[----:B------:R-:W-:Y:S01]  /*6460*/  ISETP.GE.U32.AND P4, PT, R5, 0x7f800000, PT ;  /* 0x7f8000000500780c */ /* 0x000fe20003f86070 */
[----:B------:R1:W-:Y:S01]  /*6470*/  STS [R17+UR7+0x1080], R30 ;  /* 0x0010801e11007988 */ /* 0x0003e20008000807 */
[----:B------:R-:W-:-:S02]  /*6480*/  IMAD R27, R72, 0x8, R25 ;  /* 0x00000008481b7824 */ /* 0x000fc400078e0219 */
[----:B0-----:R-:W-:Y:S01]  /*6490*/  FFMA.FTZ R11, R10, R35, -0.16845393180847167969 ;  /* 0xbe2c7f300a0b7423 */ /* 0x001fe20000010023 */
[----:B------:R-:W-:Y:S01]  /*64a0*/  FFMA.FTZ R15, R12, R15, 0.28857114911079406738 ;  /* 0x3e93bf990c0f7423 */ /* 0x000fe2000001000f */
[----:B------:R-:W-:Y:S01]  /*64b0*/  LOP3.LUT R213, R213, 0x60, RZ, 0x3c, !PT ;  /* 0x00000060d5d57812 */ /* 0x000fe200078e3cff */
[----:B------:R-:W-:Y:S02]  /*64c0*/  IMAD R29, R72, 0x8, R27 ;  /* 0x00000008481d7824 */ /* 0x000fe400078e021b */
[----:B------:R-:W-:Y:S01]  /*64d0*/  FFMA.FTZ R11, R10, R11, 0.1716887056827545166 ;  /* 0x3e2fcf2a0a0b7423 */ /* 0x000fe2000001000b */
[----:B------:R-:W-:Y:S01]  /*64e0*/  FFMA.FTZ R15, R12, R15, -0.36067417263984680176 ;  /* 0xbeb8aa490c0f7423 */ /* 0x000fe2000001000f */
[----:B------:R-:W-:Y:S01]  /*64f0*/  @P6 IMAD.MOV.U32 R6, RZ, RZ, 0x7f800000 ;  /* 0x7f800000ff066424 */ /* 0x000fe200078e00ff */
[----:B------:R-:W-:Y:S01]  /*6500*/  ISETP.GE.U32.AND P5, PT, R2, 0x7f800000, PT ;  /* 0x7f8000000200780c */ /* 0x000fe20003fa6070 */
[----:B-1----:R-:W-:Y:S01]  /*6510*/  FFMA.FTZ R17, R8, R35, -0.16845393180847167969 ;  /* 0xbe2c7f3008117423 */ /* 0x002fe20000010023 */
[----:B------:R-:W-:Y:S01]  /*6520*/  FFMA.FTZ R11, R10, R11, -0.17900948226451873779 ;  /* 0xbe374e430a0b7423 */ /* 0x000fe2000001000b */
[----:B------:R-:W-:-:S02]  /*6530*/  IMAD R31, R72, 0x8, R29 ;  /* 0x00000008481f7824 */ /* 0x000fc400078e021d */
[----:B------:R-:W-:Y:S01]  /*6540*/  FFMA.FTZ R15, R12, R15, 0.48089820146560668945 ;  /* 0x3ef6384a0c0f7423 */ /* 0x000fe2000001000f */
[----:B------:R-:W-:Y:S01]  /*6550*/  FFMA.FTZ R17, R8, R17, 0.1716887056827545166 ;  /* 0x3e2fcf2a08117423 */ /* 0x000fe20000010011 */
[----:B------:R-:W-:Y:S01]  /*6560*/  FFMA.FTZ R11, R10, R11, 0.20512372255325317383 ;  /* 0x3e520bf40a0b7423 */ /* 0x000fe2000001000b */
[----:B------:R-:W-:Y:S02]  /*6570*/  IMAD R33, R72, 0x8, R31 ;  /* 0x0000000848217824 */ /* 0x000fe400078e021f */
[----:B------:R-:W-:Y:S01]  /*6580*/  FFMA.FTZ R15, R12, R15, -0.72134751081466674805 ;  /* 0xbf38aa3b0c0f7423 */ /* 0x000fe2000001000f */
[----:B------:R-:W-:Y:S01]  /*6590*/  FFMA.FTZ R17, R8, R17, -0.17900948226451873779 ;  /* 0xbe374e4308117423 */ /* 0x000fe20000010011 */
[----:B------:R-:W-:Y:S01]  /*65a0*/  FFMA.FTZ R11, R10, R11, -0.24046532809734344482 ;  /* 0xbe763c8b0a0b7423 */ /* 0x000fe2000001000b */
[----:B------:R-:W-:Y:S02]  /*65b0*/  IMAD R35, R72, 0x8, R33 ;  /* 0x0000000848237824 */ /* 0x000fe400078e0221 */
[----:B------:R-:W-:Y:S01]  /*65c0*/  FMUL R15, R12, R15 ;  /* 0x0000000f0c0f7220 */ /* 0x000fe20000400000 */
[----:B------:R-:W-:Y:S01]  /*65d0*/  FFMA.FTZ R17, R8, R17, 0.20512372255325317383 ;  /* 0x3e520bf408117423 */ /* 0x000fe20000010011 */
[----:B------:R-:W-:Y:S01]  /*65e0*/  FFMA.FTZ R11, R10, R11, 0.28857114911079406738 ;  /* 0x3e93bf990a0b7423 */ /* 0x000fe2000001000b */
[----:B------:R-:W-:-:S02]  /*65f0*/  IMAD R37, R72, 0x8, R35 ;  /* 0x0000000848257824 */ /* 0x000fc400078e0223 */
[----:B------:R-:W-:Y:S01]  /*6600*/  FMUL R15, R12, R15 ;  /* 0x0000000f0c0f7220 */ /* 0x000fe20000400000 */
[----:B------:R-:W-:Y:S01]  /*6610*/  FFMA.FTZ R17, R8, R17, -0.24046532809734344482 ;  /* 0xbe763c8b08117423 */ /* 0x000fe20000010011 */
[----:B------:R-:W-:Y:S01]  /*6620*/  FFMA.FTZ R11, R10, R11, -0.36067417263984680176 ;  /* 0xbeb8aa490a0b7423 */ /* 0x000fe2000001000b */
[----:B------:R-:W-:Y:S01]  /*6630*/  IMAD R39, R72, 0x8, R37 ;  /* 0x0000000848277824 */ /* 0x000fe200078e0225 */
[----:B------:R0:W-:Y:S01]  /*6640*/  STS [R213+UR7+0x1800], R32 ;  /* 0x00180020d5007988 */ /* 0x0001e20008000807 */
[----:B------:R-:W-:Y:S01]  /*6650*/  FFMA.FTZ R17, R8, R17, 0.28857114911079406738 ;  /* 0x3e93bf9908117423 */ /* 0x000fe20000010011 */
[----:B------:R-:W-:Y:S01]  /*6660*/  FFMA.FTZ R11, R10, R11, 0.48089820146560668945 ;  /* 0x3ef6384a0a0b7423 */ /* 0x000fe2000001000b */
[----:B------:R-:W-:Y:S02]  /*6670*/  IMAD R41, R72, 0x8, R39 ;  /* 0x0000000848297824 */ /* 0x000fe400078e0227 */
[----:B------:R-:W-:Y:S01]  /*6680*/  FFMA.FTZ R12, R12, 1.4426950216293334961, R15 ;  /* 0x3fb8aa3b0c0c7823 */ /* 0x000fe2000001000f */
[----:B------:R-:W-:Y:S01]  /*6690*/  FFMA.FTZ R17, R8, R17, -0.36067417263984680176 ;  /* 0xbeb8aa4908117423 */ /* 0x000fe20000010011 */
[----:B------:R-:W-:Y:S01]  /*66a0*/  FFMA.FTZ R11, R10, R11, -0.72134751081466674805 ;  /* 0xbf38aa3b0a0b7423 */ /* 0x000fe2000001000b */
[----:B------:R-:W-:Y:S01]  /*66b0*/  FSETP.NEU.AND P3, PT, R4, RZ, PT ;  /* 0x000000ff0400720b */ /* 0x000fe20003f6d000 */
[----:B------:R1:W-:Y:S01]  /*66c0*/  STS [R213+UR7+0x1880], R38 ;  /* 0x00188026d5007988 */ /* 0x0003e20008000807 */
[----:B------:R-:W-:Y:S01]  /*66d0*/  FFMA.FTZ R17, R8, R17, 0.48089820146560668945 ;  /* 0x3ef6384a08117423 */ /* 0x000fe20000010011 */
[----:B------:R-:W-:Y:S01]  /*66e0*/  FMUL R11, R10, R11 ;  /* 0x0000000b0a0b7220 */ /* 0x000fe20000400000 */
[----:B------:R-:W-:Y:S02]  /*66f0*/  BAR.SYNC.DEFER_BLOCKING 0x0 ;  /* 0x0000000000007b1d */ /* 0x000fe40000010000 */
[----:B------:R-:W-:Y:S01]  /*6700*/  FFMA.FTZ R17, R8, R17, -0.72134751081466674805 ;  /* 0xbf38aa3b08117423 */ /* 0x000fe20000010011 */
[----:B------:R-:W-:Y:S01]  /*6710*/  FMUL R11, R10, R11 ;  /* 0x0000000b0a0b7220 */ /* 0x000fe20000400000 */
[----:B------:R-:W-:Y:S01]  /*6720*/  FSETP.NEU.AND P2, PT, R3, RZ, PT ;  /* 0x000000ff0300720b */ /* 0x000fe20003f4d000 */
[----:B------:R-:W-:-:S02]  /*6730*/  IMAD R43, R72, 0x8, R41 ;  /* 0x00000008482b7824 */ /* 0x000fc400078e0229 */
[----:B------:R-:W-:Y:S01]  /*6740*/  FMUL R17, R8, R17 ;  /* 0x0000001108117220 */ /* 0x000fe20000400000 */
[----:B------:R-:W-:Y:S01]  /*6750*/  FFMA.FTZ R10, R10, 1.4426950216293334961, R11 ;  /* 0x3fb8aa3b0a0a7823 */ /* 0x000fe2000001000b */
[----:B------:R-:W-:Y:S01]  /*6760*/  FADD R70, R13, R12 ;  /* 0x0000000c0d467221 */ /* 0x000fe20000000000 */
[----:B------:R-:W-:Y:S02]  /*6770*/  IMAD R45, R72, 0x8, R43 ;  /* 0x00000008482d7824 */ /* 0x000fe400078e022b */
[C---:B------:R-:W-:Y:S01]  /*6780*/  FMUL R17, R8.reuse, R17 ;  /* 0x0000001108117220 */ /* 0x040fe20000400000 */
[----:B------:R-:W-:Y:S01]  /*6790*/  FADD R69, R7, R10 ;  /* 0x0000000a07457221 */ /* 0x000fe20000000000 */
[----:B------:R-:W-:Y:S02]  /*67a0*/  @P0 IMAD.MOV.U32 R7, RZ, RZ, 0x7f800000 ;  /* 0x7f800000ff070424 */ /* 0x000fe400078e00ff */
[----:B------:R-:W-:Y:S01]  /*67b0*/  @P6 FFMA.FTZ R69, R3, R6, +INF ;  /* 0x7f80000003456423 */ /* 0x000fe20000010006 */
[----:B------:R-:W-:Y:S01]  /*67c0*/  FFMA.FTZ R17, R8, 1.4426950216293334961, R17 ;  /* 0x3fb8aa3b08117823 */ /* 0x000fe20000010011 */
[----:B------:R-:W-:Y:S01]  /*67d0*/  IMAD R3, R215, UR5, RZ ;  /* 0x00000005d7037c24 */ /* 0x000fe2000f8e02ff */
[----:B------:R-:W2:Y:S01]  /*67e0*/  LDC.64 R8, c[0x0][0x398] ;  /* 0x0000e600ff087b82 */ /* 0x000ea20000000a00 */
[----:B------:R-:W-:Y:S01]  /*67f0*/  @P0 FFMA.FTZ R68, R4, R7, +INF ;  /* 0x7f80000004440423 */ /* 0x000fe20000010007 */
[----:B------:R-:W-:Y:S01]  /*6800*/  @P4 IMAD.MOV.U32 R4, RZ, RZ, 0x7f800000 ;  /* 0x7f800000ff044424 */ /* 0x000fe200078e00ff */
[----:B------:R-:W-:Y:S01]  /*6810*/  USHF.R.S32.HI UR5, URZ, 0x1f, UR4 ;  /* 0x0000001fff057899 */ /* 0x000fe20008011404 */
[----:B------:R-:W-:Y:S01]  /*6820*/  FSETP.NEU.AND P0, PT, R5, RZ, PT ;  /* 0x000000ff0500720b */ /* 0x000fe20003f0d000 */
[----:B------:R-:W-:-:S02]  /*6830*/  IMAD R47, R72, 0x8, R45 ;  /* 0x00000008482f7824 */ /* 0x000fc400078e022d */
[----:B------:R-:W-:Y:S01]  /*6840*/  @P4 FFMA.FTZ R70, R5, R4, +INF ;  /* 0x7f80000005464423 */ /* 0x000fe20000010004 */
[----:B------:R-:W-:Y:S01]  /*6850*/  SHF.R.S32.HI R4, RZ, 0x1f, R3 ;  /* 0x0000001fff047819 */ /* 0x000fe20000011403 */
[----:B------:R-:W-:Y:S02]  /*6860*/  @P5 IMAD.MOV.U32 R5, RZ, RZ, 0x7f800000 ;  /* 0x7f800000ff055424 */ /* 0x000fe400078e00ff */
[----:B------:R-:W-:Y:S01]  /*6870*/  FADD R71, R14, R17 ;  /* 0x000000110e477221 */ /* 0x000fe20000000000 */
[----:B------:R-:W-:Y:S01]  /*6880*/  IMAD R49, R72, 0x8, R47 ;  /* 0x0000000848317824 */ /* 0x000fe200078e022f */
[----:B------:R-:W3:Y:S01]  /*6890*/  LDS R73, [R210+UR7] ;  /* 0x00000007d2497984 */ /* 0x000ee20008000800 */
[----:B------:R-:W-:Y:S01]  /*68a0*/  @P5 FFMA.FTZ R71, R2, R5, +INF ;  /* 0x7f80000002475423 */ /* 0x000fe20000010005 */
[----:B------:R-:W-:Y:S01]  /*68b0*/  FSEL R68, R68, -INF , P3 ;  /* 0xff80000044447808 */ /* 0x000fe20001800000 */
[----:B------:R-:W-:Y:S01]  /*68c0*/  IMAD R51, R72, 0x8, R49 ;  /* 0x0000000848337824 */ /* 0x000fe200078e0231 */
[----:B------:R-:W4:Y:S01]  /*68d0*/  LDS R74, [R210+UR7+0x100] ;  /* 0x00010007d24a7984 */ /* 0x000f220008000800 */
[----:B------:R-:W-:-:S02]  /*68e0*/  FSEL R69, R69, -INF , P2 ;  /* 0xff80000045457808 */ /* 0x000fc40001000000 */
[----:B------:R-:W-:Y:S01]  /*68f0*/  IMAD R53, R72, 0x8, R51 ;  /* 0x0000000848357824 */ /* 0x000fe200078e0233 */
[----:B------:R-:W5:Y:S01]  /*6900*/  LDS R75, [R210+UR7+0x200] ;  /* 0x00020007d24b7984 */ /* 0x000f620008000800 */
[----:B------:R-:W-:Y:S01]  /*6910*/  FSEL R70, R70, -INF , P0 ;  /* 0xff80000046467808 */ /* 0x000fe20000000000 */
[----:B------:R-:W-:Y:S01]  /*6920*/  FFMA R68, R68, 0.69314718246459960938, R155 ;  /* 0x3f31721844447823 */ /* 0x000fe2000000009b */
[C---:B------:R-:W-:Y:S01]  /*6930*/  IMAD R55, R72.reuse, 0x8, R53 ;  /* 0x0000000848377824 */ /* 0x040fe200078e0235 */
[----:B------:R-:W0:Y:S01]  /*6940*/  LDS R76, [R210+UR7+0x300] ;  /* 0x00030007d24c7984 */ /* 0x000e220008000800 */
[----:B--2---:R-:W-:Y:S01]  /*6950*/  IADD3 R66, P4, P6, R3, UR4, R8 ;  /* 0x0000000403427c10 */ /* 0x004fe2000fe9e008 */
[----:B------:R-:W2:Y:S01]  /*6960*/  LDCU UR4, c[0x0][0x3ec] ;  /* 0x00007d80ff0477ac */ /* 0x000ea20008000800 */
[----:B------:R-:W-:Y:S01]  /*6970*/  IMAD R57, R72, 0x8, R55 ;  /* 0x0000000848397824 */ /* 0x000fe200078e0237 */
[----:B------:R-:W0:Y:S01]  /*6980*/  LDS R77, [R210+UR7+0x400] ;  /* 0x00040007d24d7984 */ /* 0x000e220008000800 */
[----:B------:R-:W-:Y:S01]  /*6990*/  IADD3.X R82, PT, PT, R4, UR5, R9, P4, P6 ;  /* 0x0000000504527c10 */ /* 0x000fe2000a7ec409 */
[----:B------:R-:W-:Y:S01]  /*69a0*/  FFMA R69, R69, 0.69314718246459960938, R154 ;  /* 0x3f31721845457823 */ /* 0x000fe2000000009a */
[-C--:B------:R-:W-:Y:S01]  /*69b0*/  IADD3 R4, P6, PT, R16, R66.reuse, RZ ;  /* 0x0000004210047210 */ /* 0x080fe20007fde0ff */
[----:B------:R-:W0:Y:S01]  /*69c0*/  LDS R78, [R210+UR7+0x500] ;  /* 0x00050007d24e7984 */ /* 0x000e220008000800 */
[----:B------:R-:W-:Y:S01]  /*69d0*/  IADD3 R6, P5, PT, R18, R66, RZ ;  /* 0x0000004212067210 */ /* 0x000fe20007fbe0ff */
[----:B------:R-:W-:Y:S01]  /*69e0*/  IMAD R59, R72, 0x8, R57 ;  /* 0x00000008483b7824 */ /* 0x000fe200078e0239 */
[----:B------:R-:W-:Y:S01]  /*69f0*/  LEA.HI.X.SX32 R5, R16, R82, 0x1, P6 ;  /* 0x0000005210057211 */ /* 0x000fe200030f0eff */
[----:B------:R-:W0:Y:S01]  /*6a00*/  LDS R79, [R210+UR7+0x600] ;  /* 0x00060007d24f7984 */ /* 0x000e220008000800 */
[-C--:B------:R-:W-:Y:S01]  /*6a10*/  IADD3 R8, P4, PT, R19, R66.reuse, RZ ;  /* 0x0000004213087210 */ /* 0x080fe20007f9e0ff */
[----:B------:R-:W-:Y:S01]  /*6a20*/  IMAD R61, R72, 0x8, R59 ;  /* 0x00000008483d7824 */ /* 0x000fe200078e023b */
[----:B------:R-:W-:Y:S01]  /*6a30*/  IADD3 R10, P6, PT, R20, R66, RZ ;  /* 0x00000042140a7210 */ /* 0x000fe20007fde0ff */
[----:B------:R-:W0:Y:S01]  /*6a40*/  LDS R80, [R210+UR7+0x700] ;  /* 0x00070007d2507984 */ /* 0x000e220008000800 */
[----:B------:R-:W-:Y:S01]  /*6a50*/  LEA.HI.X.SX32 R7, R18, R82, 0x1, P5 ;  /* 0x0000005212077211 */ /* 0x000fe200028f0eff */
[----:B------:R-:W-:Y:S01]  /*6a60*/  IMAD R63, R72, 0x8, R61 ;  /* 0x00000008483f7824 */ /* 0x000fe200078e023d */
[----:B------:R-:W-:Y:S01]  /*6a70*/  IADD3 R12, P5, PT, R21, R66, RZ ;  /* 0x00000042150c7210 */ /* 0x000fe20007fbe0ff */
[----:B------:R-:W-:Y:S01]  /*6a80*/  FFMA R70, R70, 0.69314718246459960938, R161 ;  /* 0x3f31721846467823 */ /* 0x000fe200000000a1 */
[-C--:B------:R-:W-:Y:S01]  /*6a90*/  LEA.HI.X.SX32 R9, R19, R82.reuse, 0x1, P4 ;  /* 0x0000005213097211 */ /* 0x080fe200020f0eff */
[----:B------:R-:W-:Y:S01]  /*6aa0*/  IMAD R65, R72, 0x8, R63 ;  /* 0x0000000848417824 */ /* 0x000fe200078e023f */
[----:B------:R-:W-:Y:S01]  /*6ab0*/  LEA.HI.X.SX32 R11, R20, R82, 0x1, P6 ;  /* 0x00000052140b7211 */ /* 0x000fe200030f0eff */
[----:B--2---:R-:W-:Y:S01]  /*6ac0*/  UIMAD UR4, UR8, UR4, URZ ;  /* 0x00000004080472a4 */ /* 0x004fe2000f8e02ff */
[-C--:B------:R-:W-:Y:S01]  /*6ad0*/  IADD3 R14, P4, PT, R22, R66.reuse, RZ ;  /* 0x00000042160e7210 */ /* 0x080fe20007f9e0ff */
[C---:B------:R-:W-:Y:S01]  /*6ae0*/  IMAD R67, R72.reuse, 0x8, R65 ;  /* 0x0000000848437824 */ /* 0x040fe200078e0241 */
[----:B------:R-:W-:Y:S01]  /*6af0*/  IADD3 R16, P6, PT, R23, R66, RZ ;  /* 0x0000004217107210 */ /* 0x000fe20007fde0ff */
[----:B------:R-:W-:Y:S01]  /*6b00*/  USHF.L.U32 UR6, UR4, 0x2, URZ ;  /* 0x0000000204067899 */ /* 0x000fe200080006ff */
[----:B------:R-:W-:Y:S01]  /*6b10*/  LEA.HI.X.SX32 R13, R21, R82, 0x1, P5 ;  /* 0x00000052150d7211 */ /* 0x000fe200028f0eff */
[----:B------:R-:W-:Y:S01]  /*6b20*/  IMAD R3, R72, 0x8, R67 ;  /* 0x0000000848037824 */ /* 0x000fe200078e0243 */
[----:B------:R-:W-:Y:S01]  /*6b30*/  IADD3 R18, P5, PT, R24, R66, RZ ;  /* 0x0000004218127210 */ /* 0x000fe20007fbe0ff */
[----:B------:R-:W-:Y:S01]  /*6b40*/  UIMAD.WIDE UR4, UR4, 0x4, URZ ;  /* 0x00000004040478a5 */ /* 0x000fe2000f8e02ff */
[-C--:B------:R-:W-:Y:S01]  /*6b50*/  LEA.HI.X.SX32 R15, R22, R82.reuse, 0x1, P4 ;  /* 0x00000052160f7211 */ /* 0x080fe200020f0eff */
[----:B------:R-:W-:Y:S01]  /*6b60*/  IMAD R72, R72, 0x8, R3 ;  /* 0x0000000848487824 */ /* 0x000fe200078e0203 */
[----:B------:R-:W-:-:S02]  /*6b70*/  LEA.HI.X.SX32 R17, R23, R82, 0x1, P6 ;  /* 0x0000005217117211 */ /* 0x000fc400030f0eff */
[-C--:B------:R-:W-:Y:S02]  /*6b80*/  IADD3 R22, P6, PT, R27, R66.reuse, RZ ;  /* 0x000000421b167210 */ /* 0x080fe40007fde0ff */
[----:B------:R-:W-:Y:S02]  /*6b90*/  IADD3 R20, P4, PT, R25, R66, RZ ;  /* 0x0000004219147210 */ /* 0x000fe40007f9e0ff */
[----:B------:R-:W-:Y:S02]  /*6ba0*/  LEA.HI.X.SX32 R19, R24, R82, 0x1, P5 ;  /* 0x0000005218137211 */ /* 0x000fe400028f0eff */
[----:B------:R-:W-:Y:S02]  /*6bb0*/  IADD3 R24, P5, PT, R29, R66, RZ ;  /* 0x000000421d187210 */ /* 0x000fe40007fbe0ff */
[----:B------:R-:W-:Y:S02]  /*6bc0*/  LEA.HI.X.SX32 R23, R27, R82, 0x1, P6 ;  /* 0x000000521b177211 */ /* 0x000fe400030f0eff */
[----:B------:R-:W-:-:S02]  /*6bd0*/  IADD3 R28, P6, PT, R33, R66, RZ ;  /* 0x00000042211c7210 */ /* 0x000fc40007fde0ff */
[----:B------:R-:W-:Y:S02]  /*6be0*/  LEA.HI.X.SX32 R21, R25, R82, 0x1, P4 ;  /* 0x0000005219157211 */ /* 0x000fe400020f0eff */
[----:B------:R-:W-:Y:S02]  /*6bf0*/  IADD3 R26, P4, PT, R31, R66, RZ ;  /* 0x000000421f1a7210 */ /* 0x000fe40007f9e0ff */
[----:B------:R-:W-:Y:S02]  /*6c00*/  LEA.HI.X.SX32 R25, R29, R82, 0x1, P5 ;  /* 0x000000521d197211 */ /* 0x000fe400028f0eff */
[----:B------:R-:W-:Y:S02]  /*6c10*/  IADD3 R30, P5, PT, R35, R66, RZ ;  /* 0x00000042231e7210 */ /* 0x000fe40007fbe0ff */
[----:B------:R-:W-:Y:S02]  /*6c20*/  LEA.HI.X.SX32 R29, R33, R82, 0x1, P6 ;  /* 0x00000052211d7211 */ /* 0x000fe400030f0eff */
[----:B------:R-:W-:-:S02]  /*6c30*/  IADD3 R34, P6, PT, R39, R66, RZ ;  /* 0x0000004227227210 */ /* 0x000fc40007fde0ff */
[----:B------:R-:W-:Y:S02]  /*6c40*/  LEA.HI.X.SX32 R27, R31, R82, 0x1, P4 ;  /* 0x000000521f1b7211 */ /* 0x000fe400020f0eff */
[----:B0-----:R-:W-:Y:S02]  /*6c50*/  IADD3 R32, P4, PT, R37, R66, RZ ;  /* 0x0000004225207210 */ /* 0x001fe40007f9e0ff */
[----:B------:R-:W-:Y:S02]  /*6c60*/  LEA.HI.X.SX32 R31, R35, R82, 0x1, P5 ;  /* 0x00000052231f7211 */ /* 0x000fe400028f0eff */
[----:B------:R-:W-:Y:S02]  /*6c70*/  IADD3 R36, P5, PT, R41, R66, RZ ;  /* 0x0000004229247210 */ /* 0x000fe40007fbe0ff */
[----:B------:R-:W-:Y:S02]  /*6c80*/  LEA.HI.X.SX32 R35, R39, R82, 0x1, P6 ;  /* 0x0000005227237211 */ /* 0x000fe400030f0eff */
[----:B------:R-:W-:-:S02]  /*6c90*/  IADD3 R40, P6, PT, R45, R66, RZ ;  /* 0x000000422d287210 */ /* 0x000fc40007fde0ff */
[----:B------:R-:W-:Y:S02]  /*6ca0*/  LEA.HI.X.SX32 R33, R37, R82, 0x1, P4 ;  /* 0x0000005225217211 */ /* 0x000fe400020f0eff */
[----:B-1----:R-:W-:Y:S02]  /*6cb0*/  IADD3 R38, P4, PT, R43, R66, RZ ;  /* 0x000000422b267210 */ /* 0x002fe40007f9e0ff */
        /* <DEDUP_REMOVED lines=22> */
[-C--:B------:R-:W-:Y:S02]  /*6e20*/  LEA.HI.X.SX32 R57, R61, R82.reuse, 0x1, P4 ;  /* 0x000000523d397211 */ /* 0x080fe400020f0eff */
[-C--:B------:R-:W-:Y:S02]  /*6e30*/  LEA.HI.X.SX32 R61, R65, R82.reuse, 0x1, P5 ;  /* 0x00000052413d7211 */ /* 0x080fe400028f0eff */
[----:B---3--:R-:W-:Y:S02]  /*6e40*/  PRMT R81, R73, 0x7770, RZ ;  /* 0x0000777049517816 */ /* 0x008fe400000000ff */
[----:B------:R-:W-:Y:S02]  /*6e50*/  LEA.HI.X.SX32 R65, R3, R82, 0x1, P6 ;  /* 0x0000005203417211 */ /* 0x000fe400030f0eff */
[----:B----4-:R-:W-:Y:S01]  /*6e60*/  PRMT R3, R74, 0x7770, RZ ;  /* 0x000077704a037816 */ /* 0x010fe200000000ff */
[----:B------:R0:W-:Y:S01]  /*6e70*/  STG.E.U8 desc[UR12][R4.64], R81 ;  /* 0x0000005104007986 */ /* 0x0001e2000c10110c */
[----:B-----5:R-:W-:-:S02]  /*6e80*/  PRMT R83, R75, 0x7770, RZ ;  /* 0x000077704b537816 */ /* 0x020fc400000000ff */
[----:B------:R-:W-:Y:S01]  /*6e90*/  PRMT R85, R76, 0x7770, RZ ;  /* 0x000077704c557816 */ /* 0x000fe200000000ff */
[----:B------:R1:W-:Y:S01]  /*6ea0*/  STG.E.U8 desc[UR12][R6.64], R3 ;  /* 0x0000000306007986 */ /* 0x0003e2000c10110c */
[----:B------:R-:W-:Y:S02]  /*6eb0*/  PRMT R87, R77, 0x7770, RZ ;  /* 0x000077704d577816 */ /* 0x000fe400000000ff */
[----:B------:R-:W-:Y:S01]  /*6ec0*/  PRMT R89, R78, 0x7770, RZ ;  /* 0x000077704e597816 */ /* 0x000fe200000000ff */
[----:B------:R2:W-:Y:S01]  /*6ed0*/  STG.E.U8 desc[UR12][R8.64], R83 ;  /* 0x0000005308007986 */ /* 0x0005e2000c10110c */
[----:B------:R-:W-:Y:S02]  /*6ee0*/  PRMT R91, R79, 0x7770, RZ ;  /* 0x000077704f5b7816 */ /* 0x000fe400000000ff */
[----:B------:R-:W-:Y:S01]  /*6ef0*/  IADD3 R62, P4, PT, R67, R66, RZ ;  /* 0x00000042433e7210 */ /* 0x000fe20007f9e0ff */
[----:B------:R3:W-:Y:S01]  /*6f00*/  STG.E.U8 desc[UR12][R10.64], R85 ;  /* 0x000000550a007986 */ /* 0x0007e2000c10110c */
[----:B0-----:R-:W-:-:S02]  /*6f10*/  PRMT R5, R80, 0x7770, RZ ;  /* 0x0000777050057816 */ /* 0x001fc400000000ff */
[----:B------:R-:W-:Y:S01]  /*6f20*/  IADD3 R66, P5, PT, R72, R66, RZ ;  /* 0x0000004248427210 */ /* 0x000fe20007fbe0ff */
[----:B------:R0:W-:Y:S01]  /*6f30*/  STG.E.U8 desc[UR12][R12.64], R87 ;  /* 0x000000570c007986 */ /* 0x0001e2000c10110c */
[----:B-1----:R-:W-:Y:S02]  /*6f40*/  PRMT R3, R73, 0x7771, RZ ;  /* 0x0000777149037816 */ /* 0x002fe400000000ff */
[----:B------:R-:W-:Y:S01]  /*6f50*/  PRMT R7, R74, 0x7771, RZ ;  /* 0x000077714a077816 */ /* 0x000fe200000000ff */
[----:B------:R1:W-:Y:S01]  /*6f60*/  STG.E.U8 desc[UR12][R14.64], R89 ;  /* 0x000000590e007986 */ /* 0x0003e2000c10110c */
[----:B--2---:R-:W-:Y:S02]  /*6f70*/  PRMT R9, R75, 0x7771, RZ ;  /* 0x000077714b097816 */ /* 0x004fe400000000ff */
[----:B------:R-:W-:Y:S01]  /*6f80*/  LEA.HI.X.SX32 R63, R67, R82, 0x1, P4 ;  /* 0x00000052433f7211 */ /* 0x000fe200020f0eff */
[----:B------:R-:W-:Y:S01]  /*6f90*/  STG.E.U8 desc[UR12][R16.64], R91 ;  /* 0x0000005b10007986 */ /* 0x000fe2000c10110c */
[----:B---3--:R-:W-:-:S02]  /*6fa0*/  PRMT R11, R76, 0x7771, RZ ;  /* 0x000077714c0b7816 */ /* 0x008fc400000000ff */
[----:B------:R-:W-:Y:S01]  /*6fb0*/  LEA.HI.X.SX32 R67, R72, R82, 0x1, P5 ;  /* 0x0000005248437211 */ /* 0x000fe200028f0eff */
[----:B------:R2:W-:Y:S01]  /*6fc0*/  STG.E.U8 desc[UR12][R18.64], R5 ;  /* 0x0000000512007986 */ /* 0x0005e2000c10110c */
[----:B0-----:R-:W-:Y:S02]  /*6fd0*/  PRMT R13, R77, 0x7771, RZ ;  /* 0x000077714d0d7816 */ /* 0x001fe400000000ff */
[----:B------:R-:W-:Y:S01]  /*6fe0*/  FSETP.NEU.AND P4, PT, R2, RZ, PT ;  /* 0x000000ff0200720b */ /* 0x000fe20003f8d000 */
[----:B------:R0:W-:Y:S01]  /*6ff0*/  STG.E.U8 desc[UR12][R20.64], R3 ;  /* 0x0000000314007986 */ /* 0x0001e2000c10110c */
[----:B-1----:R-:W-:Y:S02]  /*7000*/  PRMT R15, R78, 0x7771, RZ ;  /* 0x000077714e0f7816 */ /* 0x002fe400000000ff */
[----:B------:R-:W-:Y:S01]  /*7010*/  FSEL R71, R71, -INF , P4 ;  /* 0xff80000047477808 */ /* 0x000fe20002000000 */
[----:B------:R1:W-:Y:S01]  /*7020*/  STG.E.U8 desc[UR12][R22.64], R7 ;  /* 0x0000000716007986 */ /* 0x0003e2000c10110c */
[----:B------:R-:W-:Y:S01]  /*7030*/  LOP3.LUT R4, R0, 0x1c, RZ, 0xc0, !PT ;  /* 0x0000001c00047812 */ /* 0x000fe200078ec0ff */
[----:B------:R-:W-:Y:S01]  /*7040*/  IMAD.HI R0, R215, 0x4, RZ ;  /* 0x00000004d7007827 */ /* 0x000fe200078e02ff */
[----:B--2---:R-:W-:Y:S01]  /*7050*/  PRMT R5, R79, 0x7771, RZ ;  /* 0x000077714f057816 */ /* 0x004fe200000000ff */
[----:B------:R2:W-:Y:S02]  /*7060*/  STG.E.U8 desc[UR12][R24.64], R9 ;  /* 0x0000000918007986 */ /* 0x0005e4000c10110c */
[----:B------:R-:W-:Y:S01]  /*7070*/  FFMA R71, R71, 0.69314718246459960938, R160 ;  /* 0x3f31721847477823 */ /* 0x000fe200000000a0 */
[----:B------:R-:W-:-:S02]  /*7080*/  LEA R4, R4, UR7, 0x2 ;  /* 0x0000000704047c11 */ /* 0x000fc4000f8e10ff */
[----:B0-----:R-:W-:Y:S01]  /*7090*/  PRMT R3, R80, 0x7771, RZ ;  /* 0x0000777150037816 */ /* 0x001fe200000000ff */
[----:B------:R0:W-:Y:S01]  /*70a0*/  STG.E.U8 desc[UR12][R26.64], R11 ;  /* 0x0000000b1a007986 */ /* 0x0001e2000c10110c */
[----:B-1----:R-:W-:-:S03]  /*70b0*/  PRMT R7, R73, 0x7772, RZ ;  /* 0x0000777249077816 */ /* 0x002fc600000000ff */
[----:B------:R1:W-:Y:S01]  /*70c0*/  STG.E.U8 desc[UR12][R28.64], R13 ;  /* 0x0000000d1c007986 */ /* 0x0003e2000c10110c */
[----:B------:R-:W-:Y:S02]  /*70d0*/  PRMT R73, R73, 0x7773, RZ ;  /* 0x0000777349497816 */ /* 0x000fe400000000ff */
[----:B--2---:R-:W-:Y:S01]  /*70e0*/  PRMT R9, R74, 0x7772, RZ ;  /* 0x000077724a097816 */ /* 0x004fe200000000ff */
[----:B------:R2:W-:Y:S01]  /*70f0*/  STG.E.U8 desc[UR12][R30.64], R15 ;  /* 0x0000000f1e007986 */ /* 0x0005e2000c10110c */
[----:B0-----:R-:W-:-:S03]  /*7100*/  PRMT R11, R75, 0x7772, RZ ;  /* 0x000077724b0b7816 */ /* 0x001fc600000000ff */
[----:B------:R0:W-:Y:S01]  /*7110*/  STG.E.U8 desc[UR12][R32.64], R5 ;  /* 0x0000000520007986 */ /* 0x0001e2000c10110c */
[----:B------:R-:W-:Y:S02]  /*7120*/  PRMT R75, R75, 0x7773, RZ ;  /* 0x000077734b4b7816 */ /* 0x000fe400000000ff */
[----:B-1----:R-:W-:Y:S01]  /*7130*/  PRMT R13, R76, 0x7772, RZ ;  /* 0x000077724c0d7816 */ /* 0x002fe200000000ff */
[----:B------:R1:W-:Y:S01]  /*7140*/  STG.E.U8 desc[UR12][R34.64], R3 ;  /* 0x0000000322007986 */ /* 0x0003e2000c10110c */
[----:B--2---:R-:W-:-:S03]  /*7150*/  PRMT R15, R77, 0x7772, RZ ;  /* 0x000077724d0f7816 */ /* 0x004fc600000000ff */
[----:B------:R2:W-:Y:S01]  /*7160*/  STG.E.U8 desc[UR12][R36.64], R7 ;  /* 0x0000000724007986 */ /* 0x0005e2000c10110c */
[----:B------:R-:W-:Y:S02]  /*7170*/  PRMT R77, R77, 0x7773, RZ ;  /* 0x000077734d4d7816 */ /* 0x000fe400000000ff */
[----:B0-----:R-:W-:Y:S01]  /*7180*/  PRMT R5, R78, 0x7772, RZ ;  /* 0x000077724e057816 */ /* 0x001fe200000000ff */
[----:B------:R0:W-:Y:S01]  /*7190*/  STG.E.U8 desc[UR12][R38.64], R9 ;  /* 0x0000000926007986 */ /* 0x0001e2000c10110c */
[----:B-1----:R-:W-:-:S03]  /*71a0*/  PRMT R3, R79, 0x7772, RZ ;  /* 0x000077724f037816 */ /* 0x002fc600000000ff */
[----:B------:R1:W-:Y:S01]  /*71b0*/  STG.E.U8 desc[UR12][R40.64], R11 ;  /* 0x0000000b28007986 */ /* 0x0003e2000c10110c */
[----:B------:R-:W-:Y:S02]  /*71c0*/  PRMT R79, R79, 0x7773, RZ ;  /* 0x000077734f4f7816 */ /* 0x000fe400000000ff */
[----:B--2---:R-:W-:Y:S01]  /*71d0*/  PRMT R7, R80, 0x7772, RZ ;  /* 0x0000777250077816 */ /* 0x004fe200000000ff */
[----:B------:R-:W-:Y:S04]  /*71e0*/  STG.E.U8 desc[UR12][R42.64], R13 ;  /* 0x0000000d2a007986 */ /* 0x000fe8000c10110c */
[----:B------:R-:W-:Y:S01]  /*71f0*/  STG.E.U8 desc[UR12][R44.64], R15 ;  /* 0x0000000f2c007986 */ /* 0x000fe2000c10110c */
[----:B0-----:R-:W-:-:S03]  /*7200*/  PRMT R9, R74, 0x7773, RZ ;  /* 0x000077734a097816 */ /* 0x001fc600000000ff */
[----:B------:R0:W-:Y:S01]  /*7210*/  STG.E.U8 desc[UR12][R46.64], R5 ;  /* 0x000000052e007986 */ /* 0x0001e2000c10110c */
[----:B-1----:R-:W-:-:S03]  /*7220*/  PRMT R11, R76, 0x7773, RZ ;  /* 0x000077734c0b7816 */ /* 0x002fc600000000ff */
[----:B------:R1:W-:Y:S04]  /*7230*/  STG.E.U8 desc[UR12][R48.64], R3 ;  /* 0x0000000330007986 */ /* 0x0003e8000c10110c */
[----:B------:R2:W-:Y:S04]  /*7240*/  STG.E.U8 desc[UR12][R50.64], R7 ;  /* 0x0000000732007986 */ /* 0x0005e8000c10110c */
[----:B------:R-:W-:Y:S01]  /*7250*/  STG.E.U8 desc[UR12][R52.64], R73 ;  /* 0x0000004934007986 */ /* 0x000fe2000c10110c */
[----:B0-----:R-:W-:Y:S02]  /*7260*/  PRMT R5, R80, 0x7773, RZ ;  /* 0x0000777350057816 */ /* 0x001fe400000000ff */
[----:B-1----:R-:W-:Y:S01]  /*7270*/  PRMT R3, R78, 0x7773, RZ ;  /* 0x000077734e037816 */ /* 0x002fe200000000ff */
[----:B------:R-:W-:Y:S01]  /*7280*/  STG.E.U8 desc[UR12][R54.64], R9 ;  /* 0x0000000936007986 */ /* 0x000fe2000c10110c */
[----:B--2---:R-:W0:Y:S03]  /*7290*/  LDC.64 R6, c[0x0][0x3a0] ;  /* 0x0000e800ff067b82 */ /* 0x004e260000000a00 */
[----:B------:R-:W-:Y:S04]  /*72a0*/  STG.E.U8 desc[UR12][R56.64], R75 ;  /* 0x0000004b38007986 */ /* 0x000fe8000c10110c */
[----:B------:R-:W-:Y:S04]  /*72b0*/  STG.E.U8 desc[UR12][R58.64], R11 ;  /* 0x0000000b3a007986 */ /* 0x000fe8000c10110c */
[----:B------:R-:W-:Y:S04]  /*72c0*/  STG.E.U8 desc[UR12][R60.64], R77 ;  /* 0x0000004d3c007986 */ /* 0x000fe8000c10110c */
[----:B------:R1:W-:Y:S04]  /*72d0*/  STG.E.U8 desc[UR12][R62.64], R3 ;  /* 0x000000033e007986 */ /* 0x0003e8000c10110c */
[----:B------:R2:W-:Y:S04]  /*72e0*/  STG.E.U8 desc[UR12][R64.64], R79 ;  /* 0x0000004f40007986 */ /* 0x0005e8000c10110c */
[----:B------:R2:W-:Y:S01]  /*72f0*/  STG.E.U8 desc[UR12][R66.64], R5 ;  /* 0x0000000542007986 */ /* 0x0005e2000c10110c */
[----:B------:R-:W-:Y:S01]  /*7300*/  BAR.SYNC.DEFER_BLOCKING 0x0 ;  /* 0x0000000000007b1d */ /* 0x000fe20000010000 */
[----:B-1----:R-:W-:-:S05]  /*7310*/  IMAD.SHL.U32 R3, R215, 0x4, RZ ;  /* 0x00000004d7037824 */ /* 0x002fca00078e00ff */
[----:B0-----:R-:W-:-:S04]  /*7320*/  IADD3 R2, P0, P2, R3, UR6, R6 ;  /* 0x0000000603027c10 */ /* 0x001fc8000fa1e006 */
[----:B------:R-:W-:Y:S01]  /*7330*/  IADD3.X R3, PT, PT, R0, UR5, R7, P0, P2 ;  /* 0x0000000500037c10 */ /* 0x000fe200087e4407 */
[----:B------:R2:W-:Y:S01]  /*7340*/  STS.128 [R4], R68 ;  /* 0x0000004404007388 */ /* 0x0005e20000000c00 */
[----:B------:R-:W-:Y:S06]  /*7350*/  BAR.SYNC.DEFER_BLOCKING 0x0 ;  /* 0x0000000000007b1d */ /* 0x000fec0000010000 */
[----:B------:R-:W-:Y:S05]  /*7360*/  @P1 EXIT ;  /* 0x000000000000194d */ /* 0x000fea0003800000 */
[----:B------:R-:W0:Y:S04]  /*7370*/  LDS R211, [R211] ;  /* 0x00000000d3d37984 */ /* 0x000e280000000800 */
[----:B0-----:R-:W-:Y:S01]  /*7380*/  STG.E desc[UR12][R2.64], R211 ;  /* 0x000000d302007986 */ /* 0x001fe2000c10190c */
[----:B------:R-:W-:Y:S05]  /*7390*/  EXIT ;  /* 0x000000000000794d */ /* 0x000fea0003800000 */
.L_x_2:
[----:B------:R-:W-:-:S00]  /*73a0*/  BRA `(.L_x_2) ;  /* 0xfffffffc00fc7947 */ /* 0x000fc0000383ffff */
[----:B------:R-:W-:-:S00]  /*73b0*/  NOP ;  /* 0x0000000000007918 */ /* 0x000fc00000000000 */
        /* <DEDUP_REMOVED lines=12> */
.L_x_3:


//--------------------- .nv.global.init           --------------------------
	.section	.nv.global.init,"aw",@progbits
.nv.global.init:
	.type		_$_str,@object
	.size		_$_str,(.L_0 - _$_str)
_$_str:
        /*0000*/ 	.byte	0x5f, 0x5f, 0x43, 0x55, 0x44, 0x41, 0x5f, 0x46, 0x54, 0x5a, 0x00
.L_0:


//--------------------- .nv.shared.attn_fwd       --------------------------
	.section	.nv.shared.attn_fwd,"aw",@nobits
	.sectionflags	@""
	.align	16
	.zero		1024


//--------------------- .nv.shared.reserved.0     --------------------------
	.section	.nv.shared.reserved.0,"aw",@nobits
	.weak		__nv_reservedSMEM_offset_0_alias
	.size		__nv_reservedSMEM_offset_0_alias, 0, 64
	.other		__nv_reservedSMEM_offset_0_alias,@"STO_CUDA_RESERVED_SHARED STV_DEFAULT"
__nv_reservedSMEM_offset_0_alias:
	.zero		0
	.zero		64


//--------------------- .nv.constant0.attn_fwd    --------------------------
	.section	.nv.constant0.attn_fwd,"a",@progbits
	.sectionflags	@""
	.align	4
.nv.constant0.attn_fwd:
	.zero		1032


//--------------------- SYMBOLS --------------------------

	.type		.nv.reservedSmem.offset0,@object
	.size		.nv.reservedSmem.offset0,0x4
	.type		.nv.reservedSmem.cap,@object
	.size		.nv.reservedSmem.cap,0x4
